//
// Generated by NVIDIA NVVM Compiler
//
// Compiler Build ID: CL-36424714
// Cuda compilation tools, release 13.0, V13.0.88
// Based on NVVM 20.0.0
//

.version 9.0
.target sm_100
.address_size 64

	// .globl	_Z12dev_kernel_AiPf

.visible .entry _Z12dev_kernel_AiPf(
	.param .u32 _Z12dev_kernel_AiPf_param_0,
	.param .u64 .ptr .align 1 _Z12dev_kernel_AiPf_param_1
)
{
	.reg .pred 	%p<12>;
	.reg .b32 	%r<27>;
	.reg .b32 	%f<59>;
	.reg .b64 	%rd<16>;

	ld.param.u32 	%r16, [_Z12dev_kernel_AiPf_param_0];
	ld.param.u64 	%rd8, [_Z12dev_kernel_AiPf_param_1];
	cvta.to.global.u64 	%rd1, %rd8;
	mov.u32 	%r17, %tid.x;
	mov.u32 	%r18, %ctaid.x;
	mov.u32 	%r19, %ntid.x;
	mad.lo.s32 	%r20, %r18, %r19, %r17;
	setp.ge.s32 	%p1, %r20, %r16;
	setp.lt.s32 	%p2, %r16, 1;
	or.pred  	%p3, %p1, %p2;
	@%p3 bra 	$L__BB0_13;
	and.b32  	%r1, %r16, 15;
	setp.lt.u32 	%p4, %r16, 16;
	mov.b32 	%r24, 0;
	@%p4 bra 	$L__BB0_4;
	and.b32  	%r24, %r16, 2147483632;
	neg.s32 	%r22, %r24;
	add.s64 	%rd14, %rd1, 32;
$L__BB0_3:
	.pragma "nounroll";
	ld.global.f32 	%f1, [%rd14+-32];
	neg.f32 	%f2, %f1;
	st.global.f32 	[%rd14+-32], %f2;
	ld.global.f32 	%f3, [%rd14+-28];
	neg.f32 	%f4, %f3;
	st.global.f32 	[%rd14+-28], %f4;
	ld.global.f32 	%f5, [%rd14+-24];
	neg.f32 	%f6, %f5;
	st.global.f32 	[%rd14+-24], %f6;
	ld.global.f32 	%f7, [%rd14+-20];
	neg.f32 	%f8, %f7;
	st.global.f32 	[%rd14+-20], %f8;
	ld.global.f32 	%f9, [%rd14+-16];
	neg.f32 	%f10, %f9;
	st.global.f32 	[%rd14+-16], %f10;
	ld.global.f32 	%f11, [%rd14+-12];
	neg.f32 	%f12, %f11;
	st.global.f32 	[%rd14+-12], %f12;
	ld.global.f32 	%f13, [%rd14+-8];
	neg.f32 	%f14, %f13;
	st.global.f32 	[%rd14+-8], %f14;
	ld.global.f32 	%f15, [%rd14+-4];
	neg.f32 	%f16, %f15;
	st.global.f32 	[%rd14+-4], %f16;
	ld.global.f32 	%f17, [%rd14];
	neg.f32 	%f18, %f17;
	st.global.f32 	[%rd14], %f18;
	ld.global.f32 	%f19, [%rd14+4];
	neg.f32 	%f20, %f19;
	st.global.f32 	[%rd14+4], %f20;
	ld.global.f32 	%f21, [%rd14+8];
	neg.f32 	%f22, %f21;
	st.global.f32 	[%rd14+8], %f22;
	ld.global.f32 	%f23, [%rd14+12];
	neg.f32 	%f24, %f23;
	st.global.f32 	[%rd14+12], %f24;
	ld.global.f32 	%f25, [%rd14+16];
	neg.f32 	%f26, %f25;
	st.global.f32 	[%rd14+16], %f26;
	ld.global.f32 	%f27, [%rd14+20];
	neg.f32 	%f28, %f27;
	st.global.f32 	[%rd14+20], %f28;
	ld.global.f32 	%f29, [%rd14+24];
	neg.f32 	%f30, %f29;
	st.global.f32 	[%rd14+24], %f30;
	ld.global.f32 	%f31, [%rd14+28];
	neg.f32 	%f32, %f31;
	st.global.f32 	[%rd14+28], %f32;
	add.s32 	%r22, %r22, 16;
	add.s64 	%rd14, %rd14, 64;
	setp.ne.s32 	%p5, %r22, 0;
	@%p5 bra 	$L__BB0_3;
$L__BB0_4:
	setp.eq.s32 	%p6, %r1, 0;
	@%p6 bra 	$L__BB0_13;
	and.b32  	%r7, %r16, 7;
	setp.lt.u32 	%p7, %r1, 8;
	@%p7 bra 	$L__BB0_7;
	mul.wide.u32 	%rd9, %r24, 4;
	add.s64 	%rd10, %rd1, %rd9;
	ld.global.f32 	%f33, [%rd10];
	neg.f32 	%f34, %f33;
	st.global.f32 	[%rd10], %f34;
	ld.global.f32 	%f35, [%rd10+4];
	neg.f32 	%f36, %f35;
	st.global.f32 	[%rd10+4], %f36;
	ld.global.f32 	%f37, [%rd10+8];
	neg.f32 	%f38, %f37;
	st.global.f32 	[%rd10+8], %f38;
	ld.global.f32 	%f39, [%rd10+12];
	neg.f32 	%f40, %f39;
	st.global.f32 	[%rd10+12], %f40;
	ld.global.f32 	%f41, [%rd10+16];
	neg.f32 	%f42, %f41;
	st.global.f32 	[%rd10+16], %f42;
	ld.global.f32 	%f43, [%rd10+20];
	neg.f32 	%f44, %f43;
	st.global.f32 	[%rd10+20], %f44;
	ld.global.f32 	%f45, [%rd10+24];
	neg.f32 	%f46, %f45;
	st.global.f32 	[%rd10+24], %f46;
	ld.global.f32 	%f47, [%rd10+28];
	neg.f32 	%f48, %f47;
	st.global.f32 	[%rd10+28], %f48;
	add.s32 	%r24, %r24, 8;
$L__BB0_7:
	setp.eq.s32 	%p8, %r7, 0;
	@%p8 bra 	$L__BB0_13;
	and.b32  	%r10, %r16, 3;
	setp.lt.u32 	%p9, %r7, 4;
	@%p9 bra 	$L__BB0_10;
	mul.wide.u32 	%rd11, %r24, 4;
	add.s64 	%rd12, %rd1, %rd11;
	ld.global.f32 	%f49, [%rd12];
	neg.f32 	%f50, %f49;
	st.global.f32 	[%rd12], %f50;
	ld.global.f32 	%f51, [%rd12+4];
	neg.f32 	%f52, %f51;
	st.global.f32 	[%rd12+4], %f52;
	ld.global.f32 	%f53, [%rd12+8];
	neg.f32 	%f54, %f53;
	st.global.f32 	[%rd12+8], %f54;
	ld.global.f32 	%f55, [%rd12+12];
	neg.f32 	%f56, %f55;
	st.global.f32 	[%rd12+12], %f56;
	add.s32 	%r24, %r24, 4;
$L__BB0_10:
	setp.eq.s32 	%p10, %r10, 0;
	@%p10 bra 	$L__BB0_13;
	mul.wide.u32 	%rd13, %r24, 4;
	add.s64 	%rd15, %rd1, %rd13;
	neg.s32 	%r26, %r10;
$L__BB0_12:
	.pragma "nounroll";
	ld.global.f32 	%f57, [%rd15];
	neg.f32 	%f58, %f57;
	st.global.f32 	[%rd15], %f58;
	add.s64 	%rd15, %rd15, 4;
	add.s32 	%r26, %r26, 1;
	setp.ne.s32 	%p11, %r26, 0;
	@%p11 bra 	$L__BB0_12;
$L__BB0_13:
	ret;

}
	// .globl	_Z12dev_kernel_BiPf
.visible .entry _Z12dev_kernel_BiPf(
	.param .u32 _Z12dev_kernel_BiPf_param_0,
	.param .u64 .ptr .align 1 _Z12dev_kernel_BiPf_param_1
)
{
	.reg .pred 	%p<12>;
	.reg .b32 	%r<32>;
	.reg .b32 	%f<61>;
	.reg .b64 	%rd<15>;

	ld.param.u32 	%r13, [_Z12dev_kernel_BiPf_param_0];
	ld.param.u64 	%rd5, [_Z12dev_kernel_BiPf_param_1];
	cvta.to.global.u64 	%rd1, %rd5;
	mov.u32 	%r14, %tid.x;
	mov.u32 	%r15, %ctaid.x;
	mov.u32 	%r16, %ntid.x;
	mad.lo.s32 	%r17, %r15, %r16, %r14;
	shr.u32 	%r18, %r13, 31;
	add.s32 	%r19, %r13, %r18;
	shr.s32 	%r1, %r19, 1;
	setp.ge.s32 	%p1, %r17, %r1;
	setp.lt.s32 	%p2, %r13, 2;
	or.pred  	%p3, %p1, %p2;
	@%p3 bra 	$L__BB1_12;
	add.s32 	%r21, %r1, -1;
	and.b32  	%r2, %r1, 7;
	setp.lt.u32 	%p4, %r21, 7;
	mov.b32 	%r30, 0;
	@%p4 bra 	$L__BB1_4;
	and.b32  	%r30, %r1, 1073741816;
	neg.s32 	%r28, %r30;
	add.s64 	%rd14, %rd1, 32;
$L__BB1_3:
	.pragma "nounroll";
	ld.global.f32 	%f1, [%rd14+-32];
	neg.f32 	%f2, %f1;
	st.global.f32 	[%rd14+-32], %f2;
	ld.global.f32 	%f3, [%rd14+-28];
	neg.f32 	%f4, %f3;
	st.global.f32 	[%rd14+-28], %f4;
	ld.global.f32 	%f5, [%rd14+-24];
	neg.f32 	%f6, %f5;
	st.global.f32 	[%rd14+-24], %f6;
	ld.global.f32 	%f7, [%rd14+-20];
	neg.f32 	%f8, %f7;
	st.global.f32 	[%rd14+-20], %f8;
	ld.global.f32 	%f9, [%rd14+-16];
	neg.f32 	%f10, %f9;
	st.global.f32 	[%rd14+-16], %f10;
	ld.global.f32 	%f11, [%rd14+-12];
	neg.f32 	%f12, %f11;
	st.global.f32 	[%rd14+-12], %f12;
	ld.global.f32 	%f13, [%rd14+-8];
	neg.f32 	%f14, %f13;
	st.global.f32 	[%rd14+-8], %f14;
	ld.global.f32 	%f15, [%rd14+-4];
	neg.f32 	%f16, %f15;
	st.global.f32 	[%rd14+-4], %f16;
	ld.global.f32 	%f17, [%rd14];
	neg.f32 	%f18, %f17;
	st.global.f32 	[%rd14], %f18;
	ld.global.f32 	%f19, [%rd14+4];
	neg.f32 	%f20, %f19;
	st.global.f32 	[%rd14+4], %f20;
	ld.global.f32 	%f21, [%rd14+8];
	neg.f32 	%f22, %f21;
	st.global.f32 	[%rd14+8], %f22;
	ld.global.f32 	%f23, [%rd14+12];
	neg.f32 	%f24, %f23;
	st.global.f32 	[%rd14+12], %f24;
	ld.global.f32 	%f25, [%rd14+16];
	neg.f32 	%f26, %f25;
	st.global.f32 	[%rd14+16], %f26;
	ld.global.f32 	%f27, [%rd14+20];
	neg.f32 	%f28, %f27;
	st.global.f32 	[%rd14+20], %f28;
	ld.global.f32 	%f29, [%rd14+24];
	neg.f32 	%f30, %f29;
	st.global.f32 	[%rd14+24], %f30;
	ld.global.f32 	%f31, [%rd14+28];
	neg.f32 	%f32, %f31;
	st.global.f32 	[%rd14+28], %f32;
	add.s32 	%r28, %r28, 8;
	add.s64 	%rd14, %rd14, 64;
	setp.ne.s32 	%p5, %r28, 0;
	@%p5 bra 	$L__BB1_3;
$L__BB1_4:
	setp.eq.s32 	%p6, %r2, 0;
	@%p6 bra 	$L__BB1_12;
	and.b32  	%r8, %r1, 3;
	setp.lt.u32 	%p7, %r2, 4;
	@%p7 bra 	$L__BB1_7;
	shl.b32 	%r22, %r30, 1;
	mul.wide.u32 	%rd6, %r22, 4;
	add.s64 	%rd7, %rd1, %rd6;
	ld.global.f32 	%f33, [%rd7];
	neg.f32 	%f34, %f33;
	st.global.f32 	[%rd7], %f34;
	ld.global.f32 	%f35, [%rd7+4];
	neg.f32 	%f36, %f35;
	st.global.f32 	[%rd7+4], %f36;
	ld.global.f32 	%f37, [%rd7+8];
	neg.f32 	%f38, %f37;
	st.global.f32 	[%rd7+8], %f38;
	ld.global.f32 	%f39, [%rd7+12];
	neg.f32 	%f40, %f39;
	st.global.f32 	[%rd7+12], %f40;
	ld.global.f32 	%f41, [%rd7+16];
	neg.f32 	%f42, %f41;
	st.global.f32 	[%rd7+16], %f42;
	ld.global.f32 	%f43, [%rd7+20];
	neg.f32 	%f44, %f43;
	st.global.f32 	[%rd7+20], %f44;
	ld.global.f32 	%f45, [%rd7+24];
	neg.f32 	%f46, %f45;
	st.global.f32 	[%rd7+24], %f46;
	ld.global.f32 	%f47, [%rd7+28];
	neg.f32 	%f48, %f47;
	st.global.f32 	[%rd7+28], %f48;
	sub.s32 	%r23, %r22, %r30;
	add.s32 	%r30, %r23, 4;
$L__BB1_7:
	setp.eq.s32 	%p8, %r8, 0;
	@%p8 bra 	$L__BB1_12;
	setp.eq.s32 	%p9, %r8, 1;
	@%p9 bra 	$L__BB1_10;
	shl.b32 	%r24, %r30, 1;
	mul.wide.u32 	%rd8, %r24, 4;
	add.s64 	%rd9, %rd1, %rd8;
	ld.global.f32 	%f49, [%rd9];
	neg.f32 	%f50, %f49;
	st.global.f32 	[%rd9], %f50;
	ld.global.f32 	%f51, [%rd9+4];
	neg.f32 	%f52, %f51;
	st.global.f32 	[%rd9+4], %f52;
	add.s32 	%r25, %r24, 2;
	mul.wide.u32 	%rd10, %r25, 4;
	add.s64 	%rd11, %rd1, %rd10;
	ld.global.f32 	%f53, [%rd11];
	neg.f32 	%f54, %f53;
	st.global.f32 	[%rd11], %f54;
	ld.global.f32 	%f55, [%rd11+4];
	neg.f32 	%f56, %f55;
	st.global.f32 	[%rd11+4], %f56;
	sub.s32 	%r30, %r25, %r30;
$L__BB1_10:
	and.b32  	%r26, %r1, 1;
	setp.eq.b32 	%p10, %r26, 1;
	not.pred 	%p11, %p10;
	@%p11 bra 	$L__BB1_12;
	shl.b32 	%r27, %r30, 1;
	mul.wide.u32 	%rd12, %r27, 4;
	add.s64 	%rd13, %rd1, %rd12;
	ld.global.f32 	%f57, [%rd13];
	neg.f32 	%f58, %f57;
	st.global.f32 	[%rd13], %f58;
	ld.global.f32 	%f59, [%rd13+4];
	neg.f32 	%f60, %f59;
	st.global.f32 	[%rd13+4], %f60;
$L__BB1_12:
	ret;

}
	// .globl	_Z12dev_kernel_CILi1000EEvPf
.visible .entry _Z12dev_kernel_CILi1000EEvPf(
	.param .u64 .ptr .align 1 _Z12dev_kernel_CILi1000EEvPf_param_0
)
{
	.reg .pred 	%p<3>;
	.reg .b32 	%r<9>;
	.reg .b32 	%f<17>;
	.reg .b64 	%rd<7>;

	ld.param.u64 	%rd4, [_Z12dev_kernel_CILi1000EEvPf_param_0];
	mov.u32 	%r3, %tid.x;
	mov.u32 	%r4, %ctaid.x;
	mov.u32 	%r5, %ntid.x;
	mad.lo.s32 	%r6, %r4, %r5, %r3;
	setp.gt.s32 	%p1, %r6, 999;
	@%p1 bra 	$L__BB2_3;
	cvta.to.global.u64 	%rd5, %rd4;
	add.s64 	%rd6, %rd5, 16;
	mov.b32 	%r8, 0;
$L__BB2_2:
	ld.global.f32 	%f1, [%rd6+-16];
	neg.f32 	%f2, %f1;
	st.global.f32 	[%rd6+-16], %f2;
	ld.global.f32 	%f3, [%rd6+-12];
	neg.f32 	%f4, %f3;
	st.global.f32 	[%rd6+-12], %f4;
	ld.global.f32 	%f5, [%rd6+-8];
	neg.f32 	%f6, %f5;
	st.global.f32 	[%rd6+-8], %f6;
	ld.global.f32 	%f7, [%rd6+-4];
	neg.f32 	%f8, %f7;
	st.global.f32 	[%rd6+-4], %f8;
	ld.global.f32 	%f9, [%rd6];
	neg.f32 	%f10, %f9;
	st.global.f32 	[%rd6], %f10;
	ld.global.f32 	%f11, [%rd6+4];
	neg.f32 	%f12, %f11;
	st.global.f32 	[%rd6+4], %f12;
	ld.global.f32 	%f13, [%rd6+8];
	neg.f32 	%f14, %f13;
	st.global.f32 	[%rd6+8], %f14;
	ld.global.f32 	%f15, [%rd6+12];
	neg.f32 	%f16, %f15;
	st.global.f32 	[%rd6+12], %f16;
	add.s32 	%r8, %r8, 8;
	add.s64 	%rd6, %rd6, 32;
	setp.ne.s32 	%p2, %r8, 1000;
	@%p2 bra 	$L__BB2_2;
$L__BB2_3:
	ret;

}
	// .globl	_Z12dev_kernel_DILi1000EEvPf
.visible .entry _Z12dev_kernel_DILi1000EEvPf(
	.param .u64 .ptr .align 1 _Z12dev_kernel_DILi1000EEvPf_param_0
)
{
	.reg .pred 	%p<3>;
	.reg .b32 	%r<9>;
	.reg .b32 	%f<17>;
	.reg .b64 	%rd<7>;

	ld.param.u64 	%rd4, [_Z12dev_kernel_DILi1000EEvPf_param_0];
	mov.u32 	%r3, %tid.x;
	mov.u32 	%r4, %ctaid.x;
	mov.u32 	%r5, %ntid.x;
	mad.lo.s32 	%r6, %r4, %r5, %r3;
	setp.gt.s32 	%p1, %r6, 499;
	@%p1 bra 	$L__BB3_3;
	cvta.to.global.u64 	%rd5, %rd4;
	add.s64 	%rd6, %rd5, 16;
	mov.b32 	%r8, 0;
$L__BB3_2:
	ld.global.f32 	%f1, [%rd6+-16];
	neg.f32 	%f2, %f1;
	st.global.f32 	[%rd6+-16], %f2;
	ld.global.f32 	%f3, [%rd6+-12];
	neg.f32 	%f4, %f3;
	st.global.f32 	[%rd6+-12], %f4;
	ld.global.f32 	%f5, [%rd6+-8];
	neg.f32 	%f6, %f5;
	st.global.f32 	[%rd6+-8], %f6;
	ld.global.f32 	%f7, [%rd6+-4];
	neg.f32 	%f8, %f7;
	st.global.f32 	[%rd6+-4], %f8;
	ld.global.f32 	%f9, [%rd6];
	neg.f32 	%f10, %f9;
	st.global.f32 	[%rd6], %f10;
	ld.global.f32 	%f11, [%rd6+4];
	neg.f32 	%f12, %f11;
	st.global.f32 	[%rd6+4], %f12;
	ld.global.f32 	%f13, [%rd6+8];
	neg.f32 	%f14, %f13;
	st.global.f32 	[%rd6+8], %f14;
	ld.global.f32 	%f15, [%rd6+12];
	neg.f32 	%f16, %f15;
	st.global.f32 	[%rd6+12], %f16;
	add.s32 	%r8, %r8, 4;
	add.s64 	%rd6, %rd6, 32;
	setp.ne.s32 	%p2, %r8, 500;
	@%p2 bra 	$L__BB3_2;
$L__BB3_3:
	ret;

}


// ===== COMPILED SASS (sm_100) =====

	.target	sm_100

	.elftype	@"ET_EXEC"


//--------------------- .note.nv.tkinfo           --------------------------
	.section	.note.nv.tkinfo,"",@"SHT_NOTE"
	.sectionflags	@"SHF_NOTE_NV_TKINFO"
	.tkinfo
        /*0018*/ 	.word	0x00000002
        /*0030*/ 	.string	""
        /*0030*/ 	.string	"ptxas"
        /*0030*/ 	.string	"Cuda compilation tools, release 13.0, V13.0.88"
        /*0030*/ 	.string	"Build cuda_13.0.r13.0/compiler.36424714_0"
        /*0030*/ 	.string	"-arch sm_100 -m 64 "



//--------------------- .note.nv.cuinfo           --------------------------
	.section	.note.nv.cuinfo,"",@"SHT_NOTE"
	.sectionflags	@"SHF_NOTE_NV_CUINFO"
        /*0018*/ 	.short	0x0002
        /*001a*/ 	.short	0x0064
        /*001c*/ 	.short	0x0082
	.zero		2


//--------------------- .nv.info                  --------------------------
	.section	.nv.info,"",@"SHT_CUDA_INFO"
	.align	4


	//----- nvinfo : EIATTR_REGCOUNT
	.align		4
        /*0000*/ 	.byte	0x04, 0x2f
        /*0002*/ 	.short	(.L_1 - .L_0)
	.align		4
.L_0:
        /*0004*/ 	.word	index@(_Z12dev_kernel_AiPf)
        /*0008*/ 	.word	0x00000020


	//----- nvinfo : EIATTR_FRAME_SIZE
	.align		4
.L_1:
        /*000c*/ 	.byte	0x04, 0x11
        /*000e*/ 	.short	(.L_3 - .L_2)
	.align		4
.L_2:
        /*0010*/ 	.word	index@(_Z12dev_kernel_AiPf)
        /*0014*/ 	.word	0x00000000


	//----- nvinfo : EIATTR_REGCOUNT
	.align		4
.L_3:
        /*0018*/ 	.byte	0x04, 0x2f
        /*001a*/ 	.short	(.L_5 - .L_4)
	.align		4
.L_4:
        /*001c*/ 	.word	index@(_Z12dev_kernel_BiPf)
        /*0020*/ 	.word	0x00000020


	//----- nvinfo : EIATTR_FRAME_SIZE
	.align		4
.L_5:
        /*0024*/ 	.byte	0x04, 0x11
        /*0026*/ 	.short	(.L_7 - .L_6)
	.align		4
.L_6:
        /*0028*/ 	.word	index@(_Z12dev_kernel_BiPf)
        /*002c*/ 	.word	0x00000000


	//----- nvinfo : EIATTR_REGCOUNT
	.align		4
.L_7:
        /*0030*/ 	.byte	0x04, 0x2f
        /*0032*/ 	.short	(.L_9 - .L_8)
	.align		4
.L_8:
        /*0034*/ 	.word	index@(_Z12dev_kernel_CILi1000EEvPf)
        /*0038*/ 	.word	0x00000020


	//----- nvinfo : EIATTR_FRAME_SIZE
	.align		4
.L_9:
        /*003c*/ 	.byte	0x04, 0x11
        /*003e*/ 	.short	(.L_11 - .L_10)
	.align		4
.L_10:
        /*0040*/ 	.word	index@(_Z12dev_kernel_CILi1000EEvPf)
        /*0044*/ 	.word	0x00000000


	//----- nvinfo : EIATTR_REGCOUNT
	.align		4
.L_11:
        /*0048*/ 	.byte	0x04, 0x2f
        /*004a*/ 	.short	(.L_13 - .L_12)
	.align		4
.L_12:
        /*004c*/ 	.word	index@(_Z12dev_kernel_DILi1000EEvPf)
        /*0050*/ 	.word	0x00000020


	//----- nvinfo : EIATTR_FRAME_SIZE
	.align		4
.L_13:
        /*0054*/ 	.byte	0x04, 0x11
        /*0056*/ 	.short	(.L_15 - .L_14)
	.align		4
.L_14:
        /*0058*/ 	.word	index@(_Z12dev_kernel_DILi1000EEvPf)
        /*005c*/ 	.word	0x00000000


	//----- nvinfo : EIATTR_MIN_STACK_SIZE
	.align		4
.L_15:
        /*0060*/ 	.byte	0x04, 0x12
        /*0062*/ 	.short	(.L_17 - .L_16)
	.align		4
.L_16:
        /*0064*/ 	.word	index@(_Z12dev_kernel_DILi1000EEvPf)
        /*0068*/ 	.word	0x00000000


	//----- nvinfo : EIATTR_MIN_STACK_SIZE
	.align		4
.L_17:
        /*006c*/ 	.byte	0x04, 0x12
        /*006e*/ 	.short	(.L_19 - .L_18)
	.align		4
.L_18:
        /*0070*/ 	.word	index@(_Z12dev_kernel_CILi1000EEvPf)
        /*0074*/ 	.word	0x00000000


	//----- nvinfo : EIATTR_MIN_STACK_SIZE
	.align		4
.L_19:
        /*0078*/ 	.byte	0x04, 0x12
        /*007a*/ 	.short	(.L_21 - .L_20)
	.align		4
.L_20:
        /*007c*/ 	.word	index@(_Z12dev_kernel_BiPf)
        /*0080*/ 	.word	0x00000000


	//----- nvinfo : EIATTR_MIN_STACK_SIZE
	.align		4
.L_21:
        /*0084*/ 	.byte	0x04, 0x12
        /*0086*/ 	.short	(.L_23 - .L_22)
	.align		4
.L_22:
        /*0088*/ 	.word	index@(_Z12dev_kernel_AiPf)
        /*008c*/ 	.word	0x00000000
.L_23:


//--------------------- .nv.compat                --------------------------
	.section	.nv.compat,"",@"SHT_CUDA_COMPAT_INFO"
	.align	4
        /*0000*/ 	.byte	0x02, 0x09, 0x00, 0x00, 0x02, 0x02, 0x01, 0x00, 0x02, 0x05, 0x05, 0x00, 0x03, 0x07, 0x01, 0x01
        /*0010*/ 	.byte	0x02, 0x03, 0x00, 0x00, 0x02, 0x06, 0x01, 0x00, 0x04, 0x0b, 0x08, 0x00, 0x09, 0x00, 0x00, 0x00
        /*0020*/ 	.byte	0x00, 0x00, 0x00, 0x00


//--------------------- .nv.info._Z12dev_kernel_DILi1000EEvPf --------------------------
	.section	.nv.info._Z12dev_kernel_DILi1000EEvPf,"",@"SHT_CUDA_INFO"
	.sectionflags	@""
	.align	4


	//----- nvinfo : EIATTR_CUDA_API_VERSION
	.align		4
        /*0000*/ 	.byte	0x04, 0x37
        /*0002*/ 	.short	(.L_25 - .L_24)
.L_24:
        /*0004*/ 	.word	0x00000082


	//----- nvinfo : EIATTR_KPARAM_INFO
	.align		4
.L_25:
        /*0008*/ 	.byte	0x04, 0x17
        /*000a*/ 	.short	(.L_27 - .L_26)
.L_26:
        /*000c*/ 	.word	0x00000000
        /*0010*/ 	.short	0x0000
        /*0012*/ 	.short	0x0000
        /*0014*/ 	.byte	0x00, 0xf5, 0x21, 0x00


	//----- nvinfo : EIATTR_SPARSE_MMA_MASK
	.align		4
.L_27:
        /*0018*/ 	.byte	0x03, 0x50
        /*001a*/ 	.short	0x0000


	//----- nvinfo : EIATTR_MAXREG_COUNT
	.align		4
        /*001c*/ 	.byte	0x03, 0x1b
        /*001e*/ 	.short	0x00ff


	//----- nvinfo : EIATTR_MERCURY_ISA_VERSION
	.align		4
        /*0020*/ 	.byte	0x03, 0x5f
        /*0022*/ 	.short	0x0101


	//----- nvinfo : EIATTR_VRC_CTA_INIT_COUNT
	.align		4
        /*0024*/ 	.byte	0x02, 0x4a
	.zero		1
	.zero		1


	//----- nvinfo : EIATTR_EXIT_INSTR_OFFSETS
	.align		4
        /*0028*/ 	.byte	0x04, 0x1c
        /*002a*/ 	.short	(.L_29 - .L_28)


	//   ....[0]....
.L_28:
        /*002c*/ 	.word	0x00000060


	//   ....[1]....
        /*0030*/ 	.word	0x000011f0


	//----- nvinfo : EIATTR_CBANK_PARAM_SIZE
	.align		4
.L_29:
        /*0034*/ 	.byte	0x03, 0x19
        /*0036*/ 	.short	0x0008


	//----- nvinfo : EIATTR_PARAM_CBANK
	.align		4
        /*0038*/ 	.byte	0x04, 0x0a
        /*003a*/ 	.short	(.L_31 - .L_30)
	.align		4
.L_30:
        /*003c*/ 	.word	index@(.nv.constant0._Z12dev_kernel_DILi1000EEvPf)
        /*0040*/ 	.short	0x0380
        /*0042*/ 	.short	0x0008


	//----- nvinfo : EIATTR_SW_WAR
	.align		4
.L_31:
        /*0044*/ 	.byte	0x04, 0x36
        /*0046*/ 	.short	(.L_33 - .L_32)
.L_32:
        /*0048*/ 	.word	0x00000008
.L_33:


//--------------------- .nv.info._Z12dev_kernel_CILi1000EEvPf --------------------------
	.section	.nv.info._Z12dev_kernel_CILi1000EEvPf,"",@"SHT_CUDA_INFO"
	.sectionflags	@""
	.align	4


	//----- nvinfo : EIATTR_CUDA_API_VERSION
	.align		4
        /*0000*/ 	.byte	0x04, 0x37
        /*0002*/ 	.short	(.L_35 - .L_34)
.L_34:
        /*0004*/ 	.word	0x00000082


	//----- nvinfo : EIATTR_KPARAM_INFO
	.align		4
.L_35:
        /*0008*/ 	.byte	0x04, 0x17
        /*000a*/ 	.short	(.L_37 - .L_36)
.L_36:
        /*000c*/ 	.word	0x00000000
        /*0010*/ 	.short	0x0000
        /*0012*/ 	.short	0x0000
        /*0014*/ 	.byte	0x00, 0xf5, 0x21, 0x00


	//----- nvinfo : EIATTR_SPARSE_MMA_MASK
	.align		4
.L_37:
        /*0018*/ 	.byte	0x03, 0x50
        /*001a*/ 	.short	0x0000


	//----- nvinfo : EIATTR_MAXREG_COUNT
	.align		4
        /*001c*/ 	.byte	0x03, 0x1b
        /*001e*/ 	.short	0x00ff


	//----- nvinfo : EIATTR_MERCURY_ISA_VERSION
	.align		4
        /*0020*/ 	.byte	0x03, 0x5f
        /*0022*/ 	.short	0x0101


	//----- nvinfo : EIATTR_VRC_CTA_INIT_COUNT
	.align		4
        /*0024*/ 	.byte	0x02, 0x4a
	.zero		1
	.zero		1


	//----- nvinfo : EIATTR_EXIT_INSTR_OFFSETS
	.align		4
        /*0028*/ 	.byte	0x04, 0x1c
        /*002a*/ 	.short	(.L_39 - .L_38)


	//   ....[0]....
.L_38:
        /*002c*/ 	.word	0x00000060


	//   ....[1]....
        /*0030*/ 	.word	0x000011f0


	//----- nvinfo : EIATTR_CBANK_PARAM_SIZE
	.align		4
.L_39:
        /*0034*/ 	.byte	0x03, 0x19
        /*0036*/ 	.short	0x0008


	//----- nvinfo : EIATTR_PARAM_CBANK
	.align		4
        /*0038*/ 	.byte	0x04, 0x0a
        /*003a*/ 	.short	(.L_41 - .L_40)
	.align		4
.L_40:
        /*003c*/ 	.word	index@(.nv.constant0._Z12dev_kernel_CILi1000EEvPf)
        /*0040*/ 	.short	0x0380
        /*0042*/ 	.short	0x0008


	//----- nvinfo : EIATTR_SW_WAR
	.align		4
.L_41:
        /*0044*/ 	.byte	0x04, 0x36
        /*0046*/ 	.short	(.L_43 - .L_42)
.L_42:
        /*0048*/ 	.word	0x00000008
.L_43:


//--------------------- .nv.info._Z12dev_kernel_BiPf --------------------------
	.section	.nv.info._Z12dev_kernel_BiPf,"",@"SHT_CUDA_INFO"
	.sectionflags	@""
	.align	4


	//----- nvinfo : EIATTR_CUDA_API_VERSION
	.align		4
        /*0000*/ 	.byte	0x04, 0x37
        /*0002*/ 	.short	(.L_45 - .L_44)
.L_44:
        /*0004*/ 	.word	0x00000082


	//----- nvinfo : EIATTR_KPARAM_INFO
	.align		4
.L_45:
        /*0008*/ 	.byte	0x04, 0x17
        /*000a*/ 	.short	(.L_47 - .L_46)
.L_46:
        /*000c*/ 	.word	0x00000000
        /*0010*/ 	.short	0x0001
        /*0012*/ 	.short	0x0008
        /*0014*/ 	.byte	0x00, 0xf5, 0x21, 0x00


	//----- nvinfo : EIATTR_KPARAM_INFO
	.align		4
.L_47:
        /*0018*/ 	.byte	0x04, 0x17
        /*001a*/ 	.short	(.L_49 - .L_48)
.L_48:
        /*001c*/ 	.word	0x00000000
        /*0020*/ 	.short	0x0000
        /*0022*/ 	.short	0x0000
        /*0024*/ 	.byte	0x00, 0xf0, 0x11, 0x00


	//----- nvinfo : EIATTR_SPARSE_MMA_MASK
	.align		4
.L_49:
        /*0028*/ 	.byte	0x03, 0x50
        /*002a*/ 	.short	0x0000


	//----- nvinfo : EIATTR_MAXREG_COUNT
	.align		4
        /*002c*/ 	.byte	0x03, 0x1b
        /*002e*/ 	.short	0x00ff


	//----- nvinfo : EIATTR_MERCURY_ISA_VERSION
	.align		4
        /*0030*/ 	.byte	0x03, 0x5f
        /*0032*/ 	.short	0x0101


	//----- nvinfo : EIATTR_VRC_CTA_INIT_COUNT
	.align		4
        /*0034*/ 	.byte	0x02, 0x4a
	.zero		1
	.zero		1


	//----- nvinfo : EIATTR_EXIT_INSTR_OFFSETS
	.align		4
        /*0038*/ 	.byte	0x04, 0x1c
        /*003a*/ 	.short	(.L_51 - .L_50)


	//   ....[0]....
.L_50:
        /*003c*/ 	.word	0x000000a0


	//   ....[1]....
        /*0040*/ 	.word	0x00000500


	//   ....[2]....
        /*0044*/ 	.word	0x00000710


	//   ....[3]....
        /*0048*/ 	.word	0x00000880


	//   ....[4]....
        /*004c*/ 	.word	0x00000920


	//----- nvinfo : EIATTR_CBANK_PARAM_SIZE
	.align		4
.L_51:
        /*0050*/ 	.byte	0x03, 0x19
        /*0052*/ 	.short	0x0010


	//----- nvinfo : EIATTR_PARAM_CBANK
	.align		4
        /*0054*/ 	.byte	0x04, 0x0a
        /*0056*/ 	.short	(.L_53 - .L_52)
	.align		4
.L_52:
        /*0058*/ 	.word	index@(.nv.constant0._Z12dev_kernel_BiPf)
        /*005c*/ 	.short	0x0380
        /*005e*/ 	.short	0x0010


	//----- nvinfo : EIATTR_SW_WAR
	.align		4
.L_53:
        /*0060*/ 	.byte	0x04, 0x36
        /*0062*/ 	.short	(.L_55 - .L_54)
.L_54:
        /*0064*/ 	.word	0x00000008
.L_55:


//--------------------- .nv.info._Z12dev_kernel_AiPf --------------------------
	.section	.nv.info._Z12dev_kernel_AiPf,"",@"SHT_CUDA_INFO"
	.sectionflags	@""
	.align	4


	//----- nvinfo : EIATTR_CUDA_API_VERSION
	.align		4
        /*0000*/ 	.byte	0x04, 0x37
        /*0002*/ 	.short	(.L_57 - .L_56)
.L_56:
        /*0004*/ 	.word	0x00000082


	//----- nvinfo : EIATTR_KPARAM_INFO
	.align		4
.L_57:
        /*0008*/ 	.byte	0x04, 0x17
        /*000a*/ 	.short	(.L_59 - .L_58)
.L_58:
        /*000c*/ 	.word	0x00000000
        /*0010*/ 	.short	0x0001
        /*0012*/ 	.short	0x0008
        /*0014*/ 	.byte	0x00, 0xf5, 0x21, 0x00


	//----- nvinfo : EIATTR_KPARAM_INFO
	.align		4
.L_59:
        /*0018*/ 	.byte	0x04, 0x17
        /*001a*/ 	.short	(.L_61 - .L_60)
.L_60:
        /*001c*/ 	.word	0x00000000
        /*0020*/ 	.short	0x0000
        /*0022*/ 	.short	0x0000
        /*0024*/ 	.byte	0x00, 0xf0, 0x11, 0x00


	//----- nvinfo : EIATTR_SPARSE_MMA_MASK
	.align		4
.L_61:
        /*0028*/ 	.byte	0x03, 0x50
        /*002a*/ 	.short	0x0000


	//----- nvinfo : EIATTR_MAXREG_COUNT
	.align		4
        /*002c*/ 	.byte	0x03, 0x1b
        /*002e*/ 	.short	0x00ff


	//----- nvinfo : EIATTR_MERCURY_ISA_VERSION
	.align		4
        /*0030*/ 	.byte	0x03, 0x5f
        /*0032*/ 	.short	0x0101


	//----- nvinfo : EIATTR_VRC_CTA_INIT_COUNT
	.align		4
        /*0034*/ 	.byte	0x02, 0x4a
	.zero		1
	.zero		1


	//----- nvinfo : EIATTR_EXIT_INSTR_OFFSETS
	.align		4
        /*0038*/ 	.byte	0x04, 0x1c
        /*003a*/ 	.short	(.L_63 - .L_62)


	//   ....[0]....
.L_62:
        /*003c*/ 	.word	0x00000080


	//   ....[1]....
        /*0040*/ 	.word	0x000004d0


	//   ....[2]....
        /*0044*/ 	.word	0x000006d0


	//   ....[3]....
        /*0048*/ 	.word	0x00000810


	//   ....[4]....
        /*004c*/ 	.word	0x00000910


	//----- nvinfo : EIATTR_CBANK_PARAM_SIZE
	.align		4
.L_63:
        /*0050*/ 	.byte	0x03, 0x19
        /*0052*/ 	.short	0x0010


	//----- nvinfo : EIATTR_PARAM_CBANK
	.align		4
        /*0054*/ 	.byte	0x04, 0x0a
        /*0056*/ 	.short	(.L_65 - .L_64)
	.align		4
.L_64:
        /*0058*/ 	.word	index@(.nv.constant0._Z12dev_kernel_AiPf)
        /*005c*/ 	.short	0x0380
        /*005e*/ 	.short	0x0010


	//----- nvinfo : EIATTR_SW_WAR
	.align		4
.L_65:
        /*0060*/ 	.byte	0x04, 0x36
        /*0062*/ 	.short	(.L_67 - .L_66)
.L_66:
        /*0064*/ 	.word	0x00000008
.L_67:


//--------------------- .nv.callgraph             --------------------------
	.section	.nv.callgraph,"",@"SHT_CUDA_CALLGRAPH"
	.align	4
	.sectionentsize	8
	.align		4
        /*0000*/ 	.word	0x00000000
	.align		4
        /*0004*/ 	.word	0xffffffff
	.align		4
        /*0008*/ 	.word	0x00000000
	.align		4
        /*000c*/ 	.word	0xfffffffe
	.align		4
        /*0010*/ 	.word	0x00000000
	.align		4
        /*0014*/ 	.word	0xfffffffd
	.align		4
        /*0018*/ 	.word	0x00000000
	.align		4
        /*001c*/ 	.word	0xfffffffc


//--------------------- .text._Z12dev_kernel_DILi1000EEvPf --------------------------
	.section	.text._Z12dev_kernel_DILi1000EEvPf,"ax",@progbits
	.align	128
        .global         _Z12dev_kernel_DILi1000EEvPf
        .type           _Z12dev_kernel_DILi1000EEvPf,@function
        .size           _Z12dev_kernel_DILi1000EEvPf,(.L_x_15 - _Z12dev_kernel_DILi1000EEvPf)
        .other          _Z12dev_kernel_DILi1000EEvPf,@"STO_CUDA_ENTRY STV_DEFAULT"
_Z12dev_kernel_DILi1000EEvPf:
.text._Z12dev_kernel_DILi1000EEvPf:
[----:B------:R-:W-:Y:S01]  /*0000*/  LDC R1, c[0x0][0x37c] ;  /* 0x0000df00ff017b82 */ /* 0x000fe20000000800 */
[----:B------:R-:W0:Y:S07]  /*0010*/  S2R R0, SR_TID.X ;  /* 0x0000000000007919 */ /* 0x000e2e0000002100 */
[----:B------:R-:W0:Y:S08]  /*0020*/  S2UR UR4, SR_CTAID.X ;  /* 0x00000000000479c3 */ /* 0x000e300000002500 */
[----:B------:R-:W0:Y:S02]  /*0030*/  LDC R3, c[0x0][0x360] ;  /* 0x0000d800ff037b82 */ /* 0x000e240000000800 */
[----:B0-----:R-:W-:-:S05]  /*0040*/  IMAD R0, R3, UR4, R0 ;  /* 0x0000000403007c24 */ /* 0x001fca000f8e0200 */
[----:B------:R-:W-:-:S13]  /*0050*/  ISETP.GT.AND P0, PT, R0, 0x1f3, PT ;  /* 0x000001f30000780c */ /* 0x000fda0003f04270 */
[----:B------:R-:W-:Y:S05]  /*0060*/  @P0 EXIT ;  /* 0x000000000000094d */ /* 0x000fea0003800000 */
[----:B------:R-:W0:Y:S01]  /*0070*/  LDC.64 R2, c[0x0][0x380] ;  /* 0x0000e000ff027b82 */ /* 0x000e220000000a00 */
[----:B------:R-:W0:Y:S01]  /*0080*/  LDCU.64 UR6, c[0x0][0x358] ;  /* 0x00006b00ff0677ac */ /* 0x000e220008000a00 */
[----:B------:R-:W1:Y:S01]  /*0090*/  LDCU.64 UR4, c[0x0][0x380] ;  /* 0x00007000ff0477ac */ /* 0x000e620008000a00 */
[----:B0-----:R-:W2:Y:S04]  /*00a0*/  LDG.E R9, desc[UR6][R2.64+0x9c] ;  /* 0x00009c0602097981 */ /* 0x001ea8000c1e1900 */
[----:B------:R-:W3:Y:S04]  /*00b0*/  LDG.E R8, desc[UR6][R2.64+0x14] ;  /* 0x0000140602087981 */ /* 0x000ee8000c1e1900 */
[----:B------:R-:W4:Y:S04]  /*00c0*/  LDG.E R0, desc[UR6][R2.64] ;  /* 0x0000000602007981 */ /* 0x000f28000c1e1900 */
[----:B------:R-:W5:Y:S04]  /*00d0*/  LDG.E R4, desc[UR6][R2.64+0x4] ;  /* 0x0000040602047981 */ /* 0x000f68000c1e1900 */
        /* <DEDUP_REMOVED lines=14> */
[----:B------:R-:W5:Y:S01]  /*01c0*/  LDG.E R26, desc[UR6][R2.64+0x88] ;  /* 0x00008806021a7981 */ /* 0x000f62000c1e1900 */
[----:B--2---:R-:W-:Y:S01]  /*01d0*/  FADD R29, -R9, -RZ ;  /* 0x800000ff091d7221 */ /* 0x004fe20000000100 */
[----:B---3--:R-:W-:Y:S01]  /*01e0*/  FADD R27, -R8, -RZ ;  /* 0x800000ff081b7221 */ /* 0x008fe20000000100 */
[----:B----4-:R-:W-:Y:S01]  /*01f0*/  FADD R9, -R0, -RZ ;  /* 0x800000ff00097221 */ /* 0x010fe20000000100 */
[----:B-----5:R-:W-:Y:S01]  /*0200*/  FADD R13, -R4, -RZ ;  /* 0x800000ff040d7221 */ /* 0x020fe20000000100 */
[----:B------:R-:W-:Y:S01]  /*0210*/  FADD R17, -R5, -RZ ;  /* 0x800000ff05117221 */ /* 0x000fe20000000100 */
[----:B------:R-:W-:Y:S01]  /*0220*/  FADD R19, -R6, -RZ ;  /* 0x800000ff06137221 */ /* 0x000fe20000000100 */
[----:B------:R-:W-:Y:S01]  /*0230*/  FADD R25, -R7, -RZ ;  /* 0x800000ff07197221 */ /* 0x000fe20000000100 */
[----:B------:R0:W-:Y:S04]  /*0240*/  STG.E desc[UR6][R2.64+0x9c], R29 ;  /* 0x00009c1d02007986 */ /* 0x0001e8000c101906 */
[----:B------:R2:W-:Y:S01]  /*0250*/  STG.E desc[UR6][R2.64+0x14], R27 ;  /* 0x0000141b02007986 */ /* 0x0005e2000c101906 */
[----:B------:R-:W-:-:S03]  /*0260*/  FADD R16, -R11, -RZ ;  /* 0x800000ff0b107221 */ /* 0x000fc60000000100 */
[----:B------:R-:W-:Y:S04]  /*0270*/  STG.E desc[UR6][R2.64], R9 ;  /* 0x0000000902007986 */ /* 0x000fe8000c101906 */
[----:B------:R-:W-:Y:S01]  /*0280*/  STG.E desc[UR6][R2.64+0x4], R13 ;  /* 0x0000040d02007986 */ /* 0x000fe2000c101906 */
[----:B0-----:R-:W-:-:S03]  /*0290*/  FADD R29, -R10, -RZ ;  /* 0x800000ff0a1d7221 */ /* 0x001fc60000000100 */
[----:B------:R0:W-:Y:S01]  /*02a0*/  STG.E desc[UR6][R2.64+0x8], R17 ;  /* 0x0000081102007986 */ /* 0x0001e2000c101906 */
[----:B--2---:R-:W-:-:S03]  /*02b0*/  FADD R27, -R14, -RZ ;  /* 0x800000ff0e1b7221 */ /* 0x004fc60000000100 */
[----:B------:R-:W-:Y:S01]  /*02c0*/  STG.E desc[UR6][R2.64+0xc], R19 ;  /* 0x00000c1302007986 */ /* 0x000fe2000c101906 */
[----:B------:R-:W-:-:S03]  /*02d0*/  FADD R23, -R23, -RZ ;  /* 0x800000ff17177221 */ /* 0x000fc60000000100 */
[----:B------:R2:W-:Y:S04]  /*02e0*/  STG.E desc[UR6][R2.64+0x10], R25 ;  /* 0x0000101902007986 */ /* 0x0005e8000c101906 */
[----:B------:R-:W3:Y:S01]  /*02f0*/  LDG.E R0, desc[UR6][R2.64+0x44] ;  /* 0x0000440602007981 */ /* 0x000ee2000c1e1900 */
[----:B0-----:R-:W-:-:S03]  /*0300*/  FADD R17, -R12, -RZ ;  /* 0x800000ff0c117221 */ /* 0x001fc60000000100 */
[----:B------:R-:W4:Y:S04]  /*0310*/  LDG.E R7, desc[UR6][R2.64+0x4c] ;  /* 0x00004c0602077981 */ /* 0x000f28000c1e1900 */
[----:B------:R-:W5:Y:S01]  /*0320*/  LDG.E R9, desc[UR6][R2.64+0x54] ;  /* 0x0000540602097981 */ /* 0x000f62000c1e1900 */
[----:B--2---:R-:W-:-:S03]  /*0330*/  FADD R25, -R15, -RZ ;  /* 0x800000ff0f197221 */ /* 0x004fc60000000100 */
[----:B------:R-:W2:Y:S04]  /*0340*/  LDG.E R13, desc[UR6][R2.64+0x58] ;  /* 0x00005806020d7981 */ /* 0x000ea8000c1e1900 */
[----:B------:R-:W2:Y:S04]  /*0350*/  LDG.E R11, desc[UR6][R2.64+0x60] ;  /* 0x00006006020b7981 */ /* 0x000ea8000c1e1900 */
[----:B------:R-:W2:Y:S01]  /*0360*/  LDG.E R19, desc[UR6][R2.64+0x6c] ;  /* 0x00006c0602137981 */ /* 0x000ea2000c1e1900 */
[----:B------:R-:W-:-:S03]  /*0370*/  FADD R28, -R22, -RZ ;  /* 0x800000ff161c7221 */ /* 0x000fc60000000100 */
[----:B------:R0:W-:Y:S04]  /*0380*/  STG.E desc[UR6][R2.64+0x1c], R29 ;  /* 0x00001c1d02007986 */ /* 0x0001e8000c101906 */
[----:B------:R1:W-:Y:S04]  /*0390*/  STG.E desc[UR6][R2.64+0x28], R27 ;  /* 0x0000281b02007986 */ /* 0x0003e8000c101906 */
[----:B------:R1:W-:Y:S04]  /*03a0*/  STG.E desc[UR6][R2.64+0x18], R17 ;  /* 0x0000181102007986 */ /* 0x0003e8000c101906 */
[----:B------:R1:W-:Y:S01]  /*03b0*/  STG.E desc[UR6][R2.64+0x20], R16 ;  /* 0x0000201002007986 */ /* 0x0003e2000c101906 */
[----:B0-----:R-:W-:-:S03]  /*03c0*/  FADD R29, -R21, -RZ ;  /* 0x800000ff151d7221 */ /* 0x001fc60000000100 */
[----:B------:R0:W-:Y:S01]  /*03d0*/  STG.E desc[UR6][R2.64+0x24], R25 ;  /* 0x0000241902007986 */ /* 0x0001e2000c101906 */
[----:B-1----:R-:W-:-:S03]  /*03e0*/  FADD R27, -R24, -RZ ;  /* 0x800000ff181b7221 */ /* 0x002fc60000000100 */
[----:B------:R1:W-:Y:S04]  /*03f0*/  STG.E desc[UR6][R2.64+0x34], R23 ;  /* 0x0000341702007986 */ /* 0x0003e8000c101906 */
[----:B------:R-:W2:Y:S04]  /*0400*/  LDG.E R4, desc[UR6][R2.64+0x3c] ;  /* 0x00003c0602047981 */ /* 0x000ea8000c1e1900 */
        /* <DEDUP_REMOVED lines=9> */
[----:B0-----:R-:W2:Y:S04]  /*04a0*/  LDG.E R25, desc[UR6][R2.64+0x90] ;  /* 0x0000900602197981 */ /* 0x001ea8000c1e1900 */
[----:B------:R-:W2:Y:S04]  /*04b0*/  LDG.E R24, desc[UR6][R2.64+0x94] ;  /* 0x0000940602187981 */ /* 0x000ea8000c1e1900 */
[----:B-1----:R-:W2:Y:S04]  /*04c0*/  LDG.E R23, desc[UR6][R2.64+0x98] ;  /* 0x0000980602177981 */ /* 0x002ea8000c1e1900 */
[----:B------:R-:W2:Y:S04]  /*04d0*/  LDG.E R5, desc[UR6][R2.64+0x40] ;  /* 0x0000400602057981 */ /* 0x000ea8000c1e1900 */
[----:B------:R-:W2:Y:S04]  /*04e0*/  LDG.E R10, desc[UR6][R2.64+0x64] ;  /* 0x00006406020a7981 */ /* 0x000ea8000c1e1900 */
[----:B------:R3:W-:Y:S01]  /*04f0*/  STG.E desc[UR6][R2.64+0x2c], R29 ;  /* 0x00002c1d02007986 */ /* 0x0007e2000c101906 */
[----:B------:R-:W-:-:S03]  /*0500*/  FADD R18, -R18, -RZ ;  /* 0x800000ff12127221 */ /* 0x000fc60000000100 */
[----:B------:R-:W-:Y:S04]  /*0510*/  STG.E desc[UR6][R2.64+0x38], R27 ;  /* 0x0000381b02007986 */ /* 0x000fe8000c101906 */
[----:B------:R-:W-:Y:S04]  /*0520*/  STG.E desc[UR6][R2.64+0x30], R28 ;  /* 0x0000301c02007986 */ /* 0x000fe8000c101906 */
[----:B------:R-:W-:Y:S01]  /*0530*/  STG.E desc[UR6][R2.64+0x70], R18 ;  /* 0x0000701202007986 */ /* 0x000fe2000c101906 */
[----:B------:R-:W-:-:S04]  /*0540*/  UIADD3 UR4, UP0, UPT, UR4, 0x10, URZ ;  /* 0x0000001004047890 */ /* 0x000fc8000ff1e0ff */
[----:B------:R-:W-:-:S04]  /*0550*/  UIADD3 UR4, UP1, UPT, UR4, 0xa0, URZ ;  /* 0x000000a004047890 */ /* 0x000fc8000ff3e0ff */
[----:B------:R-:W-:Y:S01]  /*0560*/  UIADD3.X UR5, UPT, UPT, URZ, URZ, UR5, UP1, UP0 ;  /* 0x000000ffff057290 */ /* 0x000fe20008fe0405 */
[----:B---3--:R-:W-:Y:S01]  /*0570*/  FADD R29, -R0, -RZ ;  /* 0x800000ff001d7221 */ /* 0x008fe20000000100 */
[----:B----4-:R-:W-:Y:S01]  /*0580*/  FADD R7, -R7, -RZ ;  /* 0x800000ff07077221 */ /* 0x010fe20000000100 */
[----:B-----5:R-:W-:Y:S01]  /*0590*/  FADD R9, -R9, -RZ ;  /* 0x800000ff09097221 */ /* 0x020fe20000000100 */
[----:B--2---:R-:W-:Y:S01]  /*05a0*/  FADD R13, -R13, -RZ ;  /* 0x800000ff0d0d7221 */ /* 0x004fe20000000100 */
[----:B------:R-:W-:Y:S01]  /*05b0*/  FADD R11, -R11, -RZ ;  /* 0x800000ff0b0b7221 */ /* 0x000fe20000000100 */
[----:B------:R-:W-:Y:S01]  /*05c0*/  FADD R19, -R19, -RZ ;  /* 0x800000ff13137221 */ /* 0x000fe20000000100 */
[----:B------:R0:W-:Y:S04]  /*05d0*/  STG.E desc[UR6][R2.64+0x44], R29 ;  /* 0x0000441d02007986 */ /* 0x0001e8000c101906 */
[----:B------:R-:W-:Y:S04]  /*05e0*/  STG.E desc[UR6][R2.64+0x4c], R7 ;  /* 0x00004c0702007986 */ /* 0x000fe8000c101906 */
[----:B------:R-:W-:Y:S04]  /*05f0*/  STG.E desc[UR6][R2.64+0x54], R9 ;  /* 0x0000540902007986 */ /* 0x000fe8000c101906 */
[----:B------:R-:W-:Y:S01]  /*0600*/  STG.E desc[UR6][R2.64+0x58], R13 ;  /* 0x0000580d02007986 */ /* 0x000fe2000c101906 */
[----:B0-----:R-:W-:-:S03]  /*0610*/  FADD R29, -R20, -RZ ;  /* 0x800000ff141d7221 */ /* 0x001fc60000000100 */
[----:B------:R0:W-:Y:S04]  /*0620*/  STG.E desc[UR6][R2.64+0x60], R11 ;  /* 0x0000600b02007986 */ /* 0x0001e8000c101906 */
[----:B------:R1:W-:Y:S01]  /*0630*/  STG.E desc[UR6][R2.64+0x6c], R19 ;  /* 0x00006c1302007986 */ /* 0x0003e2000c101906 */
[----:B------:R-:W-:Y:S01]  /*0640*/  FADD R4, -R4, -RZ ;  /* 0x800000ff04047221 */ /* 0x000fe20000000100 */
[----:B0-----:R-:W-:Y:S01]  /*0650*/  FADD R11, -R26, -RZ ;  /* 0x800000ff1a0b7221 */ /* 0x001fe20000000100 */
[----:B------:R-:W-:Y:S01]  /*0660*/  FADD R6, -R6, -RZ ;  /* 0x800000ff06067221 */ /* 0x000fe20000000100 */
        /* <DEDUP_REMOVED lines=9> */
[----:B-1----:R-:W-:Y:S01]  /*0700*/  FADD R19, -R24, -RZ ;  /* 0x800000ff18137221 */ /* 0x002fe20000000100 */
[----:B------:R-:W-:Y:S01]  /*0710*/  FADD R23, -R23, -RZ ;  /* 0x800000ff17177221 */ /* 0x000fe20000000100 */
[----:B------:R-:W-:Y:S04]  /*0720*/  STG.E desc[UR6][R2.64+0x3c], R4 ;  /* 0x00003c0402007986 */ /* 0x000fe8000c101906 */
        /* <DEDUP_REMOVED lines=13> */
[----:B------:R-:W-:Y:S01]  /*0800*/  STG.E desc[UR6][R2.64+0x98], R23 ;  /* 0x0000981702007986 */ /* 0x000fe2000c101906 */
[----:B------:R-:W-:-:S05]  /*0810*/  FADD R5, -R5, -RZ ;  /* 0x800000ff05057221 */ /* 0x000fca0000000100 */
[----:B------:R0:W-:Y:S01]  /*0820*/  STG.E desc[UR6][R2.64+0x40], R5 ;  /* 0x0000400502007986 */ /* 0x0001e2000c101906 */
[----:B------:R-:W-:Y:S01]  /*0830*/  MOV R0, UR4 ;  /* 0x0000000400007c02 */ /* 0x000fe20008000f00 */
[----:B------:R-:W-:Y:S01]  /*0840*/  UMOV UR4, 0x14 ;  /* 0x0000001400047882 */ /* 0x000fe20000000000 */
[----:B0-----:R-:W-:-:S05]  /*0850*/  FADD R5, -R10, -RZ ;  /* 0x800000ff0a057221 */ /* 0x001fca0000000100 */
[----:B------:R0:W-:Y:S02]  /*0860*/  STG.E desc[UR6][R2.64+0x64], R5 ;  /* 0x0000640502007986 */ /* 0x0001e4000c101906 */
[----:B0-----:R-:W-:-:S07]  /*0870*/  MOV R5, UR5 ;  /* 0x0000000500057c02 */ /* 0x001fce0008000f00 */
.L_x_0:
[----:B0-----:R-:W-:Y:S02]  /*0880*/  MOV R2, R0 ;  /* 0x0000000000027202 */ /* 0x001fe40000000f00 */
[----:B------:R-:W-:-:S05]  /*0890*/  MOV R3, R5 ;  /* 0x0000000500037202 */ /* 0x000fca0000000f00 */
[----:B------:R-:W2:Y:S04]  /*08a0*/  LDG.E R23, desc[UR6][R2.64+-0x10] ;  /* 0xfffff00602177981 */ /* 0x000ea8000c1e1900 */
        /* <DEDUP_REMOVED lines=26> */
[----:B-----5:R-:W-:-:S02]  /*0a50*/  FADD R29, -R26, -RZ ;  /* 0x800000ff1a1d7221 */ /* 0x020fc40000000100 */
[----:B------:R0:W-:Y:S01]  /*0a60*/  STG.E desc[UR6][R2.64+-0x10], R23 ;  /* 0xfffff01702007986 */ /* 0x0001e2000c101906 */
[----:B------:R-:W-:-:S03]  /*0a70*/  FADD R21, -R21, -RZ ;  /* 0x800000ff15157221 */ /* 0x000fc60000000100 */
[----:B------:R1:W-:Y:S04]  /*0a80*/  STG.E desc[UR6][R2.64+-0xc], R27 ;  /* 0xfffff41b02007986 */ /* 0x0003e8000c101906 */
[----:B------:R2:W-:Y:S04]  /*0a90*/  STG.E desc[UR6][R2.64+-0x8], R25 ;  /* 0xfffff81902007986 */ /* 0x0005e8000c101906 */
[----:B------:R3:W-:Y:S01]  /*0aa0*/  STG.E desc[UR6][R2.64+-0x4], R29 ;  /* 0xfffffc1d02007986 */ /* 0x0007e2000c101906 */
[----:B0-----:R-:W-:-:S03]  /*0ab0*/  FADD R23, -R20, -RZ ;  /* 0x800000ff14177221 */ /* 0x001fc60000000100 */
[----:B------:R0:W-:Y:S01]  /*0ac0*/  STG.E desc[UR6][R2.64+0x4], R21 ;  /* 0x0000041502007986 */ /* 0x0001e2000c101906 */
[----:B-1----:R-:W-:Y:S01]  /*0ad0*/  FADD R27, -R7, -RZ ;  /* 0x800000ff071b7221 */ /* 0x002fe20000000100 */
[----:B--2---:R-:W-:Y:S02]  /*0ae0*/  FADD R25, -R16, -RZ ;  /* 0x800000ff10197221 */ /* 0x004fe40000000100 */
[----:B------:R-:W2:Y:S01]  /*0af0*/  LDG.E R7, desc[UR6][R2.64+0x50] ;  /* 0x0000500602077981 */ /* 0x000ea2000c1e1900 */
[----:B------:R-:W-:Y:S01]  /*0b00*/  FADD R20, -R13, -RZ ;  /* 0x800000ff0d147221 */ /* 0x000fe20000000100 */
[----:B---3--:R-:W-:Y:S02]  /*0b10*/  FADD R29, -R15, -RZ ;  /* 0x800000ff0f1d7221 */ /* 0x008fe40000000100 */
[----:B------:R-:W3:Y:S01]  /*0b20*/  LDG.E R13, desc[UR6][R2.64+0x58] ;  /* 0x00005806020d7981 */ /* 0x000ee2000c1e1900 */
[----:B------:R-:W-:-:S03]  /*0b30*/  FADD R22, -R22, -RZ ;  /* 0x800000ff16167221 */ /* 0x000fc60000000100 */
[----:B------:R-:W4:Y:S01]  /*0b40*/  LDG.E R15, desc[UR6][R2.64+0x5c] ;  /* 0x00005c06020f7981 */ /* 0x000f22000c1e1900 */
[----:B------:R-:W-:Y:S01]  /*0b50*/  FADD R17, -R17, -RZ ;  /* 0x800000ff11117221 */ /* 0x000fe20000000100 */
[----:B------:R-:W-:Y:S02]  /*0b60*/  FADD R19, -R19, -RZ ;  /* 0x800000ff13137221 */ /* 0x000fe40000000100 */
[----:B------:R-:W5:Y:S01]  /*0b70*/  LDG.E R24, desc[UR6][R2.64+0x7c] ;  /* 0x00007c0602187981 */ /* 0x000f62000c1e1900 */
[----:B0-----:R-:W-:-:S03]  /*0b80*/  FADD R21, -R14, -RZ ;  /* 0x800000ff0e157221 */ /* 0x001fc60000000100 */
[----:B------:R0:W-:Y:S04]  /*0b90*/  STG.E desc[UR6][R2.64+0x18], R25 ;  /* 0x0000181902007986 */ /* 0x0001e8000c101906 */
[----:B------:R1:W-:Y:S04]  /*0ba0*/  STG.E desc[UR6][R2.64+0x1c], R27 ;  /* 0x00001c1b02007986 */ /* 0x0003e8000c101906 */
[----:B------:R1:W-:Y:S04]  /*0bb0*/  STG.E desc[UR6][R2.64+0x20], R29 ;  /* 0x0000201d02007986 */ /* 0x0003e8000c101906 */
[----:B------:R-:W-:Y:S01]  /*0bc0*/  STG.E desc[UR6][R2.64], R22 ;  /* 0x0000001602007986 */ /* 0x000fe2000c101906 */
[----:B0-----:R-:W-:Y:S01]  /*0bd0*/  FADD R25, -R9, -RZ ;  /* 0x800000ff09197221 */ /* 0x001fe20000000100 */
[----:B------:R-:W-:-:S02]  /*0be0*/  FADD R28, -R5, -RZ ;  /* 0x800000ff051c7221 */ /* 0x000fc40000000100 */
[----:B------:R0:W-:Y:S01]  /*0bf0*/  STG.E desc[UR6][R2.64+0x8], R17 ;  /* 0x0000081102007986 */ /* 0x0001e2000c101906 */
[----:B-1----:R-:W-:Y:S01]  /*0c00*/  FADD R27, -R10, -RZ ;  /* 0x800000ff0a1b7221 */ /* 0x002fe20000000100 */
[----:B------:R-:W-:Y:S02]  /*0c10*/  FADD R18, -R18, -RZ ;  /* 0x800000ff12127221 */ /* 0x000fe40000000100 */
[----:B------:R1:W-:Y:S01]  /*0c20*/  STG.E desc[UR6][R2.64+0x10], R19 ;  /* 0x0000101302007986 */ /* 0x0003e2000c101906 */
[----:B------:R-:W-:Y:S01]  /*0c30*/  FADD R29, -R12, -RZ ;  /* 0x800000ff0c1d7221 */ /* 0x000fe20000000100 */
[----:B------:R-:W-:Y:S02]  /*0c40*/  FADD R11, -R11, -RZ ;  /* 0x800000ff0b0b7221 */ /* 0x000fe40000000100 */
[----:B------:R1:W-:Y:S01]  /*0c50*/  STG.E desc[UR6][R2.64+0x28], R21 ;  /* 0x0000281502007986 */ /* 0x0003e2000c101906 */
[----:B------:R-:W-:-:S03]  /*0c60*/  FADD R26, -R8, -RZ ;  /* 0x800000ff081a7221 */ /* 0x000fc60000000100 */
[----:B------:R-:W5:Y:S01]  /*0c70*/  LDG.E R14, desc[UR6][R2.64+0x54] ;  /* 0x00005406020e7981 */ /* 0x000f62000c1e1900 */
[----:B------:R-:W-:-:S03]  /*0c80*/  FADD R5, -R6, -RZ ;  /* 0x800000ff06057221 */ /* 0x000fc60000000100 */
[----:B0-----:R-:W5:Y:S04]  /*0c90*/  LDG.E R17, desc[UR6][R2.64+0x64] ;  /* 0x0000640602117981 */ /* 0x001f68000c1e1900 */
[----:B-1----:R-:W5:Y:S04]  /*0ca0*/  LDG.E R19, desc[UR6][R2.64+0x68] ;  /* 0x0000680602137981 */ /* 0x002f68000c1e1900 */
[----:B------:R-:W5:Y:S04]  /*0cb0*/  LDG.E R10, desc[UR6][R2.64+0x70] ;  /* 0x00007006020a7981 */ /* 0x000f68000c1e1900 */
[----:B------:R-:W5:Y:S04]  /*0cc0*/  LDG.E R9, desc[UR6][R2.64+0x74] ;  /* 0x0000740602097981 */ /* 0x000f68000c1e1900 */
[----:B------:R-:W5:Y:S04]  /*0cd0*/  LDG.E R21, desc[UR6][R2.64+0x78] ;  /* 0x0000780602157981 */ /* 0x000f68000c1e1900 */
[----:B------:R-:W5:Y:S04]  /*0ce0*/  LDG.E R22, desc[UR6][R2.64+0x84] ;  /* 0x0000840602167981 */ /* 0x000f68000c1e1900 */
[----:B------:R0:W-:Y:S04]  /*0cf0*/  STG.E desc[UR6][R2.64+0x30], R27 ;  /* 0x0000301b02007986 */ /* 0x0001e8000c101906 */
[----:B------:R1:W-:Y:S04]  /*0d00*/  STG.E desc[UR6][R2.64+0x38], R29 ;  /* 0x0000381d02007986 */ /* 0x0003e8000c101906 */
[----:B------:R-:W-:Y:S04]  /*0d10*/  STG.E desc[UR6][R2.64+0xc], R23 ;  /* 0x00000c1702007986 */ /* 0x000fe8000c101906 */
[----:B------:R1:W-:Y:S01]  /*0d20*/  STG.E desc[UR6][R2.64+0x14], R18 ;  /* 0x0000141202007986 */ /* 0x0003e2000c101906 */
[----:B0-----:R-:W-:-:S03]  /*0d30*/  FADD R27, -R0, -RZ ;  /* 0x800000ff001b7221 */ /* 0x001fc60000000100 */
[----:B------:R0:W-:Y:S01]  /*0d40*/  STG.E desc[UR6][R2.64+0x24], R20 ;  /* 0x0000241402007986 */ /* 0x0001e2000c101906 */
[----:B-1----:R-:W-:-:S03]  /*0d50*/  FADD R29, -R4, -RZ ;  /* 0x800000ff041d7221 */ /* 0x002fc60000000100 */
[----:B------:R-:W-:Y:S04]  /*0d60*/  STG.E desc[UR6][R2.64+0x2c], R25 ;  /* 0x00002c1902007986 */ /* 0x000fe8000c101906 */
[----:B------:R1:W-:Y:S04]  /*0d70*/  STG.E desc[UR6][R2.64+0x34], R11 ;  /* 0x0000340b02007986 */ /* 0x0003e8000c101906 */
[----:B------:R1:W-:Y:S04]  /*0d80*/  STG.E desc[UR6][R2.64+0x3c], R26 ;  /* 0x00003c1a02007986 */ /* 0x0003e8000c101906 */
[----:B------:R1:W-:Y:S04]  /*0d90*/  STG.E desc[UR6][R2.64+0x4c], R5 ;  /* 0x00004c0502007986 */ /* 0x0003e8000c101906 */
[----:B------:R-:W5:Y:S04]  /*0da0*/  LDG.E R16, desc[UR6][R2.64+0x60] ;  /* 0x0000600602107981 */ /* 0x000f68000c1e1900 */
[----:B------:R-:W5:Y:S04]  /*0db0*/  LDG.E R18, desc[UR6][R2.64+0x6c] ;  /* 0x00006c0602127981 */ /* 0x000f68000c1e1900 */
[----:B------:R-:W5:Y:S04]  /*0dc0*/  LDG.E R23, desc[UR6][R2.64+0x80] ;  /* 0x0000800602177981 */ /* 0x000f68000c1e1900 */
[----:B0-----:R-:W5:Y:S04]  /*0dd0*/  LDG.E R20, desc[UR6][R2.64+0x88] ;  /* 0x0000880602147981 */ /* 0x001f68000c1e1900 */
[----:B------:R-:W5:Y:S04]  /*0de0*/  LDG.E R8, desc[UR6][R2.64+0x8c] ;  /* 0x00008c0602087981 */ /* 0x000f68000c1e1900 */
[----:B------:R-:W5:Y:S04]  /*0df0*/  LDG.E R12, desc[UR6][R2.64+0x90] ;  /* 0x00009006020c7981 */ /* 0x000f68000c1e1900 */
[----:B-1----:R-:W5:Y:S04]  /*0e00*/  LDG.E R11, desc[UR6][R2.64+0x94] ;  /* 0x00009406020b7981 */ /* 0x002f68000c1e1900 */
[----:B------:R-:W5:Y:S04]  /*0e10*/  LDG.E R0, desc[UR6][R2.64+0x98] ;  /* 0x0000980602007981 */ /* 0x000f68000c1e1900 */
[----:B------:R-:W5:Y:S04]  /*0e20*/  LDG.E R26, desc[UR6][R2.64+0x9c] ;  /* 0x00009c06021a7981 */ /* 0x000f68000c1e1900 */
[----:B------:R-:W5:Y:S04]  /*0e30*/  LDG.E R4, desc[UR6][R2.64+0xa0] ;  /* 0x0000a00602047981 */ /* 0x000f68000c1e1900 */
[----:B------:R-:W5:Y:S04]  /*0e40*/  LDG.E R25, desc[UR6][R2.64+0xa4] ;  /* 0x0000a40602197981 */ /* 0x000f68000c1e1900 */
[----:B------:R-:W5:Y:S04]  /*0e50*/  LDG.E R6, desc[UR6][R2.64+0xa8] ;  /* 0x0000a80602067981 */ /* 0x000f68000c1e1900 */
[----:B------:R-:W5:Y:S04]  /*0e60*/  LDG.E R5, desc[UR6][R2.64+0xac] ;  /* 0x0000ac0602057981 */ /* 0x000f68000c1e1900 */
[----:B------:R-:W-:Y:S04]  /*0e70*/  STG.E desc[UR6][R2.64+0x40], R27 ;  /* 0x0000401b02007986 */ /* 0x000fe8000c101906 */
[----:B------:R-:W-:Y:S04]  /*0e80*/  STG.E desc[UR6][R2.64+0x44], R29 ;  /* 0x0000441d02007986 */ /* 0x000fe8000c101906 */
[----:B------:R-:W-:Y:S01]  /*0e90*/  STG.E desc[UR6][R2.64+0x48], R28 ;  /* 0x0000481c02007986 */ /* 0x000fe2000c101906 */
[----:B------:R-:W-:-:S04]  /*0ea0*/  UIADD3 UR4, UPT, UPT, UR4, 0x18, URZ ;  /* 0x0000001804047890 */ /* 0x000fc8000fffe0ff */
[----:B------:R-:W-:Y:S01]  /*0eb0*/  UISETP.NE.AND UP0, UPT, UR4, 0x1f4, UPT ;  /* 0x000001f40400788c */ /* 0x000fe2000bf05270 */
[----:B--2---:R-:W-:Y:S01]  /*0ec0*/  FADD R7, -R7, -RZ ;  /* 0x800000ff07077221 */ /* 0x004fe20000000100 */
[----:B---3--:R-:W-:Y:S01]  /*0ed0*/  FADD R13, -R13, -RZ ;  /* 0x800000ff0d0d7221 */ /* 0x008fe20000000100 */
[----:B----4-:R-:W-:-:S03]  /*0ee0*/  FADD R15, -R15, -RZ ;  /* 0x800000ff0f0f7221 */ /* 0x010fc60000000100 */
[----:B------:R-:W-:Y:S04]  /*0ef0*/  STG.E desc[UR6][R2.64+0x50], R7 ;  /* 0x0000500702007986 */ /* 0x000fe8000c101906 */
[----:B------:R5:W-:Y:S04]  /*0f00*/  STG.E desc[UR6][R2.64+0x58], R13 ;  /* 0x0000580d02007986 */ /* 0x000be8000c101906 */
[----:B------:R0:W-:Y:S01]  /*0f10*/  STG.E desc[UR6][R2.64+0x5c], R15 ;  /* 0x00005c0f02007986 */ /* 0x0001e2000c101906 */
[----:B-----5:R-:W-:-:S05]  /*0f20*/  FADD R13, -R24, -RZ ;  /* 0x800000ff180d7221 */ /* 0x020fca0000000100 */
[----:B------:R-:W-:Y:S01]  /*0f30*/  STG.E desc[UR6][R2.64+0x7c], R13 ;  /* 0x00007c0d02007986 */ /* 0x000fe2000c101906 */
[----:B------:R-:W-:Y:S01]  /*0f40*/  FADD R27, -R14, -RZ ;  /* 0x800000ff0e1b7221 */ /* 0x000fe20000000100 */
[----:B------:R-:W-:Y:S01]  /*0f50*/  FADD R17, -R17, -RZ ;  /* 0x800000ff11117221 */ /* 0x000fe20000000100 */
[----:B------:R-:W-:Y:S01]  /*0f60*/  FADD R19, -R19, -RZ ;  /* 0x800000ff13137221 */ /* 0x000fe20000000100 */
[----:B------:R-:W-:Y:S01]  /*0f70*/  FADD R7, -R10, -RZ ;  /* 0x800000ff0a077221 */ /* 0x000fe20000000100 */
[----:B------:R-:W-:Y:S01]  /*0f80*/  FADD R9, -R9, -RZ ;  /* 0x800000ff09097221 */ /* 0x000fe20000000100 */
[----:B------:R-:W-:Y:S01]  /*0f90*/  FADD R21, -R21, -RZ ;  /* 0x800000ff15157221 */ /* 0x000fe20000000100 */
[----:B0-----:R-:W-:Y:S01]  /*0fa0*/  FADD R15, -R22, -RZ ;  /* 0x800000ff160f7221 */ /* 0x001fe20000000100 */
[----:B------:R-:W-:Y:S04]  /*0fb0*/  STG.E desc[UR6][R2.64+0x54], R27 ;  /* 0x0000541b02007986 */ /* 0x000fe8000c101906 */
[----:B------:R-:W-:Y:S04]  /*0fc0*/  STG.E desc[UR6][R2.64+0x64], R17 ;  /* 0x0000641102007986 */ /* 0x000fe8000c101906 */
[----:B------:R-:W-:Y:S04]  /*0fd0*/  STG.E desc[UR6][R2.64+0x68], R19 ;  /* 0x0000681302007986 */ /* 0x000fe8000c101906 */
[----:B------:R0:W-:Y:S04]  /*0fe0*/  STG.E desc[UR6][R2.64+0x70], R7 ;  /* 0x0000700702007986 */ /* 0x0001e8000c101906 */
[----:B------:R1:W-:Y:S04]  /*0ff0*/  STG.E desc[UR6][R2.64+0x74], R9 ;  /* 0x0000740902007986 */ /* 0x0003e8000c101906 */
[----:B------:R-:W-:Y:S04]  /*1000*/  STG.E desc[UR6][R2.64+0x78], R21 ;  /* 0x0000781502007986 */ /* 0x000fe8000c101906 */
[----:B------:R2:W-:Y:S01]  /*1010*/  STG.E desc[UR6][R2.64+0x84], R15 ;  /* 0x0000840f02007986 */ /* 0x0005e2000c101906 */
[----:B------:R-:W-:Y:S01]  /*1020*/  FADD R29, -R16, -RZ ;  /* 0x800000ff101d7221 */ /* 0x000fe20000000100 */
[----:B------:R-:W-:Y:S01]  /*1030*/  FADD R18, -R18, -RZ ;  /* 0x800000ff12127221 */ /* 0x000fe20000000100 */
[----:B------:R-:W-:Y:S01]  /*1040*/  FADD R23, -R23, -RZ ;  /* 0x800000ff17177221 */ /* 0x000fe20000000100 */
[----:B0-----:R-:W-:Y:S01]  /*1050*/  FADD R7, -R20, -RZ ;  /* 0x800000ff14077221 */ /* 0x001fe20000000100 */
[----:B------:R-:W-:Y:S01]  /*1060*/  FADD R17, -R8, -RZ ;  /* 0x800000ff08117221 */ /* 0x000fe20000000100 */
[----:B------:R-:W-:Y:S01]  /*1070*/  FADD R19, -R12, -RZ ;  /* 0x800000ff0c137221 */ /* 0x000fe20000000100 */
[----:B------:R-:W-:Y:S01]  /*1080*/  FADD R11, -R11, -RZ ;  /* 0x800000ff0b0b7221 */ /* 0x000fe20000000100 */
[----:B------:R-:W-:Y:S01]  /*1090*/  FADD R27, -R0, -RZ ;  /* 0x800000ff001b7221 */ /* 0x000fe20000000100 */
[----:B-1----:R-:W-:Y:S01]  /*10a0*/  FADD R9, -R26, -RZ ;  /* 0x800000ff1a097221 */ /* 0x002fe20000000100 */
[----:B------:R-:W-:Y:S01]  /*10b0*/  FADD R13, -R4, -RZ ;  /* 0x800000ff040d7221 */ /* 0x000fe20000000100 */
[----:B------:R-:W-:Y:S01]  /*10c0*/  FADD R25, -R25, -RZ ;  /* 0x800000ff19197221 */ /* 0x000fe20000000100 */
[----:B--2---:R-:W-:Y:S01]  /*10d0*/  FADD R15, -R6, -RZ ;  /* 0x800000ff060f7221 */ /* 0x004fe20000000100 */
[----:B------:R-:W-:Y:S01]  /*10e0*/  FADD R21, -R5, -RZ ;  /* 0x800000ff05157221 */ /* 0x000fe20000000100 */
[----:B------:R0:W-:Y:S04]  /*10f0*/  STG.E desc[UR6][R2.64+0x60], R29 ;  /* 0x0000601d02007986 */ /* 0x0001e8000c101906 */
        /* <DEDUP_REMOVED lines=11> */
[----:B------:R0:W-:Y:S01]  /*11b0*/  STG.E desc[UR6][R2.64+0xac], R21 ;  /* 0x0000ac1502007986 */ /* 0x0001e2000c101906 */
[----:B------:R-:W-:-:S04]  /*11c0*/  IADD3 R0, P0, PT, R2, 0xc0, RZ ;  /* 0x000000c002007810 */ /* 0x000fc80007f1e0ff */
[----:B------:R-:W-:Y:S01]  /*11d0*/  IADD3.X R5, PT, PT, RZ, R3, RZ, P0, !PT ;  /* 0x00000003ff057210 */ /* 0x000fe200007fe4ff */
[----:B------:R-:W-:Y:S08]  /*11e0*/  BRA.U UP0, `(.L_x_0) ;  /* 0xfffffff500a47547 */ /* 0x000ff0000b83ffff */
[----:B------:R-:W-:Y:S05]  /*11f0*/  EXIT ;  /* 0x000000000000794d */ /* 0x000fea0003800000 */
.L_x_1:
[----:B------:R-:W-:-:S00]  /*1200*/  BRA `(.L_x_1) ;  /* 0xfffffffc00fc7947 */ /* 0x000fc0000383ffff */
[----:B------:R-:W-:-:S00]  /*1210*/  NOP ;  /* 0x0000000000007918 */ /* 0x000fc00000000000 */
        /* <DEDUP_REMOVED lines=14> */
.L_x_15:


//--------------------- .text._Z12dev_kernel_CILi1000EEvPf --------------------------
	.section	.text._Z12dev_kernel_CILi1000EEvPf,"ax",@progbits
	.align	128
        .global         _Z12dev_kernel_CILi1000EEvPf
        .type           _Z12dev_kernel_CILi1000EEvPf,@function
        .size           _Z12dev_kernel_CILi1000EEvPf,(.L_x_16 - _Z12dev_kernel_CILi1000EEvPf)
        .other          _Z12dev_kernel_CILi1000EEvPf,@"STO_CUDA_ENTRY STV_DEFAULT"
_Z12dev_kernel_CILi1000EEvPf:
.text._Z12dev_kernel_CILi1000EEvPf:
        /* <DEDUP_REMOVED lines=136> */
.L_x_2:
        /* <DEDUP_REMOVED lines=152> */
.L_x_3:
        /* <DEDUP_REMOVED lines=16> */
.L_x_16:


//--------------------- .text._Z12dev_kernel_BiPf --------------------------
	.section	.text._Z12dev_kernel_BiPf,"ax",@progbits
	.align	128
        .global         _Z12dev_kernel_BiPf
        .type           _Z12dev_kernel_BiPf,@function
        .size           _Z12dev_kernel_BiPf,(.L_x_17 - _Z12dev_kernel_BiPf)
        .other          _Z12dev_kernel_BiPf,@"STO_CUDA_ENTRY STV_DEFAULT"
_Z12dev_kernel_BiPf:
.text._Z12dev_kernel_BiPf:
[----:B------:R-:W-:Y:S01]  /*0000*/  LDC R1, c[0x0][0x37c] ;  /* 0x0000df00ff017b82 */ /* 0x000fe20000000800 */
[----:B------:R-:W0:Y:S07]  /*0010*/  S2R R3, SR_TID.X ;  /* 0x0000000000037919 */ /* 0x000e2e0000002100 */
[----:B------:R-:W1:Y:S08]  /*0020*/  LDC R2, c[0x0][0x380] ;  /* 0x0000e000ff027b82 */ /* 0x000e700000000800 */
[----:B------:R-:W0:Y:S08]  /*0030*/  S2UR UR4, SR_CTAID.X ;  /* 0x00000000000479c3 */ /* 0x000e300000002500 */
[----:B------:R-:W0:Y:S01]  /*0040*/  LDC R0, c[0x0][0x360] ;  /* 0x0000d800ff007b82 */ /* 0x000e220000000800 */
[----:B-1----:R-:W-:-:S02]  /*0050*/  LEA.HI R4, R2, R2, RZ, 0x1 ;  /* 0x0000000202047211 */ /* 0x002fc400078f08ff */
[----:B------:R-:W-:Y:S02]  /*0060*/  ISETP.GE.AND P0, PT, R2, 0x2, PT ;  /* 0x000000020200780c */ /* 0x000fe40003f06270 */
[----:B------:R-:W-:Y:S01]  /*0070*/  SHF.R.S32.HI R4, RZ, 0x1, R4 ;  /* 0x00000001ff047819 */ /* 0x000fe20000011404 */
[----:B0-----:R-:W-:-:S05]  /*0080*/  IMAD R3, R0, UR4, R3 ;  /* 0x0000000400037c24 */ /* 0x001fca000f8e0203 */
[----:B------:R-:W-:-:S13]  /*0090*/  ISETP.GE.OR P0, PT, R3, R4, !P0 ;  /* 0x000000040300720c */ /* 0x000fda0004706670 */
[----:B------:R-:W-:Y:S05]  /*00a0*/  @P0 EXIT ;  /* 0x000000000000094d */ /* 0x000fea0003800000 */
[C---:B------:R-:W-:Y:S01]  /*00b0*/  IADD3 R0, PT, PT, R4.reuse, -0x1, RZ ;  /* 0xffffffff04007810 */ /* 0x040fe20007ffe0ff */
[----:B------:R-:W0:Y:S01]  /*00c0*/  LDCU.64 UR6, c[0x0][0x358] ;  /* 0x00006b00ff0677ac */ /* 0x000e220008000a00 */
[----:B------:R-:W-:Y:S02]  /*00d0*/  LOP3.LUT R22, R4, 0x7, RZ, 0xc0, !PT ;  /* 0x0000000704167812 */ /* 0x000fe400078ec0ff */
[----:B------:R-:W-:Y:S01]  /*00e0*/  ISETP.GE.U32.AND P1, PT, R0, 0x7, PT ;  /* 0x000000070000780c */ /* 0x000fe20003f26070 */
[----:B------:R-:W-:Y:S01]  /*00f0*/  HFMA2 R0, -RZ, RZ, 0, 0 ;  /* 0x00000000ff007431 */ /* 0x000fe200000001ff */
[----:B------:R-:W-:-:S11]  /*0100*/  ISETP.NE.AND P0, PT, R22, RZ, PT ;  /* 0x000000ff1600720c */ /* 0x000fd60003f05270 */
[----:B------:R-:W-:Y:S05]  /*0110*/  @!P1 BRA `(.L_x_4) ;  /* 0x0000000000f89947 */ /* 0x000fea0003800000 */
[----:B------:R-:W1:Y:S01]  /*0120*/  LDCU.64 UR4, c[0x0][0x388] ;  /* 0x00007100ff0477ac */ /* 0x000e620008000a00 */
[----:B------:R-:W-:-:S04]  /*0130*/  LOP3.LUT R0, R4, 0x3ffffff8, RZ, 0xc0, !PT ;  /* 0x3ffffff804007812 */ /* 0x000fc800078ec0ff */
[----:B------:R-:W-:Y:S01]  /*0140*/  IADD3 R5, PT, PT, -R0, RZ, RZ ;  /* 0x000000ff00057210 */ /* 0x000fe20007ffe1ff */
[----:B-1----:R-:W-:-:S04]  /*0150*/  UIADD3 UR4, UP0, UPT, UR4, 0x20, URZ ;  /* 0x0000002004047890 */ /* 0x002fc8000ff1e0ff */
[----:B------:R-:W-:Y:S02]  /*0160*/  UIADD3.X UR5, UPT, UPT, URZ, UR5, URZ, UP0, !UPT ;  /* 0x00000005ff057290 */ /* 0x000fe400087fe4ff */
[----:B------:R-:W-:-:S04]  /*0170*/  MOV R6, UR4 ;  /* 0x0000000400067c02 */ /* 0x000fc80008000f00 */
[----:B------:R-:W-:-:S07]  /*0180*/  MOV R7, UR5 ;  /* 0x0000000500077c02 */ /* 0x000fce0008000f00 */
.L_x_5:
[----:B-1----:R-:W-:Y:S02]  /*0190*/  MOV R2, R6 ;  /* 0x0000000600027202 */ /* 0x002fe40000000f00 */
[----:B------:R-:W-:-:S05]  /*01a0*/  MOV R3, R7 ;  /* 0x0000000700037202 */ /* 0x000fca0000000f00 */
        /* <DEDUP_REMOVED lines=16> */
[----:B------:R-:W-:-:S04]  /*02b0*/  IADD3 R5, PT, PT, R5, 0x8, RZ ;  /* 0x0000000805057810 */ /* 0x000fc80007ffe0ff */
[----:B------:R-:W-:Y:S01]  /*02c0*/  ISETP.NE.AND P1, PT, R5, RZ, PT ;  /* 0x000000ff0500720c */ /* 0x000fe20003f25270 */
[----:B--2---:R-:W-:Y:S01]  /*02d0*/  FADD R23, -R14, -RZ ;  /* 0x800000ff0e177221 */ /* 0x004fe20000000100 */
[----:B---3--:R-:W-:Y:S01]  /*02e0*/  FADD R15, -R15, -RZ ;  /* 0x800000ff0f0f7221 */ /* 0x008fe20000000100 */
[----:B----4-:R-:W-:Y:S01]  /*02f0*/  FADD R25, -R16, -RZ ;  /* 0x800000ff10197221 */ /* 0x010fe20000000100 */
[----:B-----5:R-:W-:Y:S01]  /*0300*/  FADD R17, -R17, -RZ ;  /* 0x800000ff11117221 */ /* 0x020fe20000000100 */
[----:B------:R-:W-:Y:S01]  /*0310*/  FADD R19, -R19, -RZ ;  /* 0x800000ff13137221 */ /* 0x000fe20000000100 */
[----:B------:R0:W-:Y:S01]  /*0320*/  STG.E desc[UR6][R2.64+-0x20], R23 ;  /* 0xffffe01702007986 */ /* 0x0001e2000c101906 */
[----:B------:R-:W-:-:S03]  /*0330*/  FADD R27, -R18, -RZ ;  /* 0x800000ff121b7221 */ /* 0x000fc60000000100 */
[----:B------:R1:W-:Y:S04]  /*0340*/  STG.E desc[UR6][R2.64+-0x1c], R15 ;  /* 0xffffe40f02007986 */ /* 0x0003e8000c101906 */
[----:B------:R-:W-:Y:S01]  /*0350*/  STG.E desc[UR6][R2.64+-0x18], R25 ;  /* 0xffffe81902007986 */ /* 0x000fe2000c101906 */
[----:B------:R-:W-:-:S03]  /*0360*/  FADD R21, -R21, -RZ ;  /* 0x800000ff15157221 */ /* 0x000fc60000000100 */
[----:B------:R2:W-:Y:S01]  /*0370*/  STG.E desc[UR6][R2.64+-0x14], R17 ;  /* 0xffffec1102007986 */ /* 0x0005e2000c101906 */
[----:B0-----:R-:W-:Y:S01]  /*0380*/  FADD R23, -R20, -RZ ;  /* 0x800000ff14177221 */ /* 0x001fe20000000100 */
[----:B------:R-:W-:Y:S02]  /*0390*/  FADD R13, -R13, -RZ ;  /* 0x800000ff0d0d7221 */ /* 0x000fe40000000100 */
[----:B------:R0:W-:Y:S01]  /*03a0*/  STG.E desc[UR6][R2.64+-0xc], R19 ;  /* 0xfffff41302007986 */ /* 0x0001e2000c101906 */
[----:B------:R-:W-:Y:S01]  /*03b0*/  FADD R29, -R12, -RZ ;  /* 0x800000ff0c1d7221 */ /* 0x000fe20000000100 */
[----:B------:R-:W-:Y:S01]  /*03c0*/  FADD R11, -R11, -RZ ;  /* 0x800000ff0b0b7221 */ /* 0x000fe20000000100 */
[----:B-1----:R-:W-:Y:S01]  /*03d0*/  FADD R15, -R10, -RZ ;  /* 0x800000ff0a0f7221 */ /* 0x002fe20000000100 */
[----:B--2---:R-:W-:Y:S01]  /*03e0*/  FADD R17, -R6, -RZ ;  /* 0x800000ff06117221 */ /* 0x004fe20000000100 */
[----:B------:R-:W-:Y:S01]  /*03f0*/  FADD R9, -R9, -RZ ;  /* 0x800000ff09097221 */ /* 0x000fe20000000100 */
[----:B0-----:R-:W-:Y:S01]  /*0400*/  FADD R19, -R8, -RZ ;  /* 0x800000ff08137221 */ /* 0x001fe20000000100 */
[----:B------:R-:W-:Y:S01]  /*0410*/  FADD R25, -R7, -RZ ;  /* 0x800000ff07197221 */ /* 0x000fe20000000100 */
[----:B------:R-:W-:Y:S01]  /*0420*/  IADD3 R6, P2, PT, R2, 0x40, RZ ;  /* 0x0000004002067810 */ /* 0x000fe20007f5e0ff */
[----:B------:R1:W-:Y:S04]  /*0430*/  STG.E desc[UR6][R2.64+-0x10], R27 ;  /* 0xfffff01b02007986 */ /* 0x0003e8000c101906 */
[----:B------:R1:W-:Y:S01]  /*0440*/  STG.E desc[UR6][R2.64+-0x8], R23 ;  /* 0xfffff81702007986 */ /* 0x0003e2000c101906 */
[----:B------:R-:W-:-:S03]  /*0450*/  IADD3.X R7, PT, PT, RZ, R3, RZ, P2, !PT ;  /* 0x00000003ff077210 */ /* 0x000fc600017fe4ff */
        /* <DEDUP_REMOVED lines=9> */
[----:B------:R-:W-:Y:S05]  /*04f0*/  @P1 BRA `(.L_x_5) ;  /* 0xfffffffc00241947 */ /* 0x000fea000383ffff */
.L_x_4:
[----:B0-----:R-:W-:Y:S05]  /*0500*/  @!P0 EXIT ;  /* 0x000000000000894d */ /* 0x001fea0003800000 */
[----:B------:R-:W-:Y:S02]  /*0510*/  ISETP.GE.U32.AND P0, PT, R22, 0x4, PT ;  /* 0x000000041600780c */ /* 0x000fe40003f06070 */
[----:B------:R-:W-:-:S04]  /*0520*/  LOP3.LUT R14, R4, 0x3, RZ, 0xc0, !PT ;  /* 0x00000003040e7812 */ /* 0x000fc800078ec0ff */
[----:B------:R-:W-:-:S07]  /*0530*/  ISETP.NE.AND P1, PT, R14, RZ, PT ;  /* 0x000000ff0e00720c */ /* 0x000fce0003f25270 */
[----:B------:R-:W-:Y:S06]  /*0540*/  @!P0 BRA `(.L_x_6) ;  /* 0x0000000000708947 */ /* 0x000fec0003800000 */
[----:B-1----:R-:W0:Y:S01]  /*0550*/  LDC.64 R2, c[0x0][0x388] ;  /* 0x0000e200ff027b82 */ /* 0x002e220000000a00 */
[----:B------:R-:W-:-:S05]  /*0560*/  SHF.L.U32 R5, R0, 0x1, RZ ;  /* 0x0000000100057819 */ /* 0x000fca00000006ff */
[----:B0-----:R-:W-:-:S05]  /*0570*/  IMAD.WIDE.U32 R2, R5, 0x4, R2 ;  /* 0x0000000405027825 */ /* 0x001fca00078e0002 */
[----:B------:R-:W2:Y:S04]  /*0580*/  LDG.E R6, desc[UR6][R2.64] ;  /* 0x0000000602067981 */ /* 0x000ea8000c1e1900 */
[----:B------:R-:W3:Y:S04]  /*0590*/  LDG.E R7, desc[UR6][R2.64+0x4] ;  /* 0x0000040602077981 */ /* 0x000ee8000c1e1900 */
[----:B------:R-:W4:Y:S04]  /*05a0*/  LDG.E R8, desc[UR6][R2.64+0x8] ;  /* 0x0000080602087981 */ /* 0x000f28000c1e1900 */
[----:B------:R-:W5:Y:S04]  /*05b0*/  LDG.E R9, desc[UR6][R2.64+0xc] ;  /* 0x00000c0602097981 */ /* 0x000f68000c1e1900 */
[----:B------:R-:W5:Y:S04]  /*05c0*/  LDG.E R10, desc[UR6][R2.64+0x10] ;  /* 0x00001006020a7981 */ /* 0x000f68000c1e1900 */
[----:B------:R-:W5:Y:S04]  /*05d0*/  LDG.E R11, desc[UR6][R2.64+0x14] ;  /* 0x00001406020b7981 */ /* 0x000f68000c1e1900 */
[----:B------:R-:W5:Y:S04]  /*05e0*/  LDG.E R12, desc[UR6][R2.64+0x18] ;  /* 0x00001806020c7981 */ /* 0x000f68000c1e1900 */
[----:B------:R-:W5:Y:S01]  /*05f0*/  LDG.E R13, desc[UR6][R2.64+0x1c] ;  /* 0x00001c06020d7981 */ /* 0x000f62000c1e1900 */
[----:B------:R-:W-:Y:S01]  /*0600*/  IADD3 R0, PT, PT, R5, 0x4, -R0 ;  /* 0x0000000405007810 */ /* 0x000fe20007ffe800 */
[----:B--2---:R-:W-:Y:S01]  /*0610*/  FADD R15, -R6, -RZ ;  /* 0x800000ff060f7221 */ /* 0x004fe20000000100 */
[----:B---3--:R-:W-:-:S04]  /*0620*/  FADD R7, -R7, -RZ ;  /* 0x800000ff07077221 */ /* 0x008fc80000000100 */
[----:B------:R0:W-:Y:S01]  /*0630*/  STG.E desc[UR6][R2.64], R15 ;  /* 0x0000000f02007986 */ /* 0x0001e2000c101906 */
[----:B----4-:R-:W-:-:S03]  /*0640*/  FADD R17, -R8, -RZ ;  /* 0x800000ff08117221 */ /* 0x010fc60000000100 */
[----:B------:R0:W-:Y:S01]  /*0650*/  STG.E desc[UR6][R2.64+0x4], R7 ;  /* 0x0000040702007986 */ /* 0x0001e2000c101906 */
[----:B-----5:R-:W-:-:S03]  /*0660*/  FADD R9, -R9, -RZ ;  /* 0x800000ff09097221 */ /* 0x020fc60000000100 */
[----:B------:R0:W-:Y:S01]  /*0670*/  STG.E desc[UR6][R2.64+0x8], R17 ;  /* 0x0000081102007986 */ /* 0x0001e2000c101906 */
[----:B------:R-:W-:-:S03]  /*0680*/  FADD R19, -R10, -RZ ;  /* 0x800000ff0a137221 */ /* 0x000fc60000000100 */
[----:B------:R0:W-:Y:S01]  /*0690*/  STG.E desc[UR6][R2.64+0xc], R9 ;  /* 0x00000c0902007986 */ /* 0x0001e2000c101906 */
[----:B------:R-:W-:-:S03]  /*06a0*/  FADD R11, -R11, -RZ ;  /* 0x800000ff0b0b7221 */ /* 0x000fc60000000100 */
[----:B------:R0:W-:Y:S01]  /*06b0*/  STG.E desc[UR6][R2.64+0x10], R19 ;  /* 0x0000101302007986 */ /* 0x0001e2000c101906 */
[----:B------:R-:W-:-:S03]  /*06c0*/  FADD R21, -R12, -RZ ;  /* 0x800000ff0c157221 */ /* 0x000fc60000000100 */
[----:B------:R0:W-:Y:S01]  /*06d0*/  STG.E desc[UR6][R2.64+0x14], R11 ;  /* 0x0000140b02007986 */ /* 0x0001e2000c101906 */
[----:B------:R-:W-:-:S03]  /*06e0*/  FADD R13, -R13, -RZ ;  /* 0x800000ff0d0d7221 */ /* 0x000fc60000000100 */
[----:B------:R0:W-:Y:S04]  /*06f0*/  STG.E desc[UR6][R2.64+0x18], R21 ;  /* 0x0000181502007986 */ /* 0x0001e8000c101906 */
[----:B------:R0:W-:Y:S02]  /*0700*/  STG.E desc[UR6][R2.64+0x1c], R13 ;  /* 0x00001c0d02007986 */ /* 0x0001e4000c101906 */
.L_x_6:
[----:B------:R-:W-:Y:S05]  /*0710*/  @!P1 EXIT ;  /* 0x000000000000994d */ /* 0x000fea0003800000 */
[----:B------:R-:W-:Y:S02]  /*0720*/  ISETP.NE.AND P0, PT, R14, 0x1, PT ;  /* 0x000000010e00780c */ /* 0x000fe40003f05270 */
[----:B------:R-:W-:-:S04]  /*0730*/  LOP3.LUT R4, R4, 0x1, RZ, 0xc0, !PT ;  /* 0x0000000104047812 */ /* 0x000fc800078ec0ff */
[----:B------:R-:W-:-:S07]  /*0740*/  ISETP.NE.U32.AND P1, PT, R4, 0x1, PT ;  /* 0x000000010400780c */ /* 0x000fce0003f25070 */
[----:B------:R-:W-:Y:S06]  /*0750*/  @!P0 BRA `(.L_x_7) ;  /* 0x0000000000488947 */ /* 0x000fec0003800000 */
[----:B01----:R-:W0:Y:S01]  /*0760*/  LDC.64 R2, c[0x0][0x388] ;  /* 0x0000e200ff027b82 */ /* 0x003e220000000a00 */
[----:B------:R-:W-:-:S05]  /*0770*/  SHF.L.U32 R9, R0, 0x1, RZ ;  /* 0x0000000100097819 */ /* 0x000fca00000006ff */
[----:B0-----:R-:W-:-:S05]  /*0780*/  IMAD.WIDE.U32 R4, R9, 0x4, R2 ;  /* 0x0000000409047825 */ /* 0x001fca00078e0002 */
[----:B------:R-:W2:Y:S04]  /*0790*/  LDG.E R6, desc[UR6][R4.64] ;  /* 0x0000000604067981 */ /* 0x000ea8000c1e1900 */
[----:B------:R-:W3:Y:S01]  /*07a0*/  LDG.E R7, desc[UR6][R4.64+0x4] ;  /* 0x0000040604077981 */ /* 0x000ee2000c1e1900 */
[----:B------:R-:W-:-:S05]  /*07b0*/  IADD3 R9, PT, PT, R9, 0x2, RZ ;  /* 0x0000000209097810 */ /* 0x000fca0007ffe0ff */
[----:B------:R-:W-:-:S04]  /*07c0*/  IMAD.WIDE.U32 R2, R9, 0x4, R2 ;  /* 0x0000000409027825 */ /* 0x000fc800078e0002 */
[----:B--2---:R-:W-:Y:S01]  /*07d0*/  FADD R11, -R6, -RZ ;  /* 0x800000ff060b7221 */ /* 0x004fe20000000100 */
[----:B---3--:R-:W-:-:S04]  /*07e0*/  FADD R13, -R7, -RZ ;  /* 0x800000ff070d7221 */ /* 0x008fc80000000100 */
[----:B------:R2:W-:Y:S04]  /*07f0*/  STG.E desc[UR6][R4.64], R11 ;  /* 0x0000000b04007986 */ /* 0x0005e8000c101906 */
[----:B------:R2:W-:Y:S04]  /*0800*/  STG.E desc[UR6][R4.64+0x4], R13 ;  /* 0x0000040d04007986 */ /* 0x0005e8000c101906 */
[----:B------:R-:W3:Y:S04]  /*0810*/  LDG.E R6, desc[UR6][R2.64] ;  /* 0x0000000602067981 */ /* 0x000ee8000c1e1900 */
[----:B------:R-:W4:Y:S01]  /*0820*/  LDG.E R7, desc[UR6][R2.64+0x4] ;  /* 0x0000040602077981 */ /* 0x000f22000c1e1900 */
[----:B------:R-:W-:Y:S01]  /*0830*/  IADD3 R0, PT, PT, -R0, R9, RZ ;  /* 0x0000000900007210 */ /* 0x000fe20007ffe1ff */
[----:B---3--:R-:W-:Y:S01]  /*0840*/  FADD R15, -R6, -RZ ;  /* 0x800000ff060f7221 */ /* 0x008fe20000000100 */
[----:B----4-:R-:W-:-:S04]  /*0850*/  FADD R7, -R7, -RZ ;  /* 0x800000ff07077221 */ /* 0x010fc80000000100 */
[----:B------:R2:W-:Y:S04]  /*0860*/  STG.E desc[UR6][R2.64], R15 ;  /* 0x0000000f02007986 */ /* 0x0005e8000c101906 */
[----:B------:R2:W-:Y:S02]  /*0870*/  STG.E desc[UR6][R2.64+0x4], R7 ;  /* 0x0000040702007986 */ /* 0x0005e4000c101906 */
.L_x_7:
[----:B------:R-:W-:Y:S05]  /*0880*/  @P1 EXIT ;  /* 0x000000000000194d */ /* 0x000fea0003800000 */
[----:B012---:R-:W0:Y:S01]  /*0890*/  LDC.64 R2, c[0x0][0x388] ;  /* 0x0000e200ff027b82 */ /* 0x007e220000000a00 */
[----:B------:R-:W-:-:S05]  /*08a0*/  SHF.L.U32 R5, R0, 0x1, RZ ;  /* 0x0000000100057819 */ /* 0x000fca00000006ff */
[----:B0-----:R-:W-:-:S05]  /*08b0*/  IMAD.WIDE.U32 R2, R5, 0x4, R2 ;  /* 0x0000000405027825 */ /* 0x001fca00078e0002 */
[----:B------:R-:W2:Y:S04]  /*08c0*/  LDG.E R0, desc[UR6][R2.64] ;  /* 0x0000000602007981 */ /* 0x000ea8000c1e1900 */
[----:B------:R-:W3:Y:S01]  /*08d0*/  LDG.E R4, desc[UR6][R2.64+0x4] ;  /* 0x0000040602047981 */ /* 0x000ee2000c1e1900 */
[----:B--2---:R-:W-:Y:S01]  /*08e0*/  FADD R5, -R0, -RZ ;  /* 0x800000ff00057221 */ /* 0x004fe20000000100 */
[----:B---3--:R-:W-:-:S04]  /*08f0*/  FADD R7, -R4, -RZ ;  /* 0x800000ff04077221 */ /* 0x008fc80000000100 */
[----:B------:R-:W-:Y:S04]  /*0900*/  STG.E desc[UR6][R2.64], R5 ;  /* 0x0000000502007986 */ /* 0x000fe8000c101906 */
[----:B------:R-:W-:Y:S01]  /*0910*/  STG.E desc[UR6][R2.64+0x4], R7 ;  /* 0x0000040702007986 */ /* 0x000fe2000c101906 */
[----:B------:R-:W-:Y:S05]  /*0920*/  EXIT ;  /* 0x000000000000794d */ /* 0x000fea0003800000 */
.L_x_8:
        /* <DEDUP_REMOVED lines=13> */
.L_x_17:


//--------------------- .text._Z12dev_kernel_AiPf --------------------------
	.section	.text._Z12dev_kernel_AiPf,"ax",@progbits
	.align	128
        .global         _Z12dev_kernel_AiPf
        .type           _Z12dev_kernel_AiPf,@function
        .size           _Z12dev_kernel_AiPf,(.L_x_18 - _Z12dev_kernel_AiPf)
        .other          _Z12dev_kernel_AiPf,@"STO_CUDA_ENTRY STV_DEFAULT"
_Z12dev_kernel_AiPf:
.text._Z12dev_kernel_AiPf:
[----:B------:R-:W-:Y:S01]  /*0000*/  LDC R1, c[0x0][0x37c] ;  /* 0x0000df00ff017b82 */ /* 0x000fe20000000800 */
[----:B------:R-:W0:Y:S07]  /*0010*/  S2R R3, SR_TID.X ;  /* 0x0000000000037919 */ /* 0x000e2e0000002100 */
[----:B------:R-:W0:Y:S08]  /*0020*/  S2UR UR4, SR_CTAID.X ;  /* 0x00000000000479c3 */ /* 0x000e300000002500 */
[----:B------:R-:W0:Y:S08]  /*0030*/  LDC R0, c[0x0][0x360] ;  /* 0x0000d800ff007b82 */ /* 0x000e300000000800 */
[----:B------:R-:W1:Y:S01]  /*0040*/  LDC R4, c[0x0][0x380] ;  /* 0x0000e000ff047b82 */ /* 0x000e620000000800 */
[----:B0-----:R-:W-:Y:S01]  /*0050*/  IMAD R3, R0, UR4, R3 ;  /* 0x0000000400037c24 */ /* 0x001fe2000f8e0203 */
[----:B-1----:R-:W-:-:S04]  /*0060*/  ISETP.GE.AND P0, PT, R4, 0x1, PT ;  /* 0x000000010400780c */ /* 0x002fc80003f06270 */
[----:B------:R-:W-:-:S13]  /*0070*/  ISETP.GE.OR P0, PT, R3, R4, !P0 ;  /* 0x000000040300720c */ /* 0x000fda0004706670 */
[----:B------:R-:W-:Y:S05]  /*0080*/  @P0 EXIT ;  /* 0x000000000000094d */ /* 0x000fea0003800000 */
[C---:B------:R-:W-:Y:S01]  /*0090*/  ISETP.GE.U32.AND P1, PT, R4.reuse, 0x10, PT ;  /* 0x000000100400780c */ /* 0x040fe20003f26070 */
[----:B------:R-:W0:Y:S01]  /*00a0*/  LDCU.64 UR6, c[0x0][0x358] ;  /* 0x00006b00ff0677ac */ /* 0x000e220008000a00 */
[----:B------:R-:W-:Y:S01]  /*00b0*/  LOP3.LUT R22, R4, 0xf, RZ, 0xc0, !PT ;  /* 0x0000000f04167812 */ /* 0x000fe200078ec0ff */
[----:B------:R-:W-:-:S03]  /*00c0*/  HFMA2 R0, -RZ, RZ, 0, 0 ;  /* 0x00000000ff007431 */ /* 0x000fc600000001ff */
[----:B------:R-:W-:-:S07]  /*00d0*/  ISETP.NE.AND P0, PT, R22, RZ, PT ;  /* 0x000000ff1600720c */ /* 0x000fce0003f05270 */
[----:B------:R-:W-:Y:S06]  /*00e0*/  @!P1 BRA `(.L_x_9) ;  /* 0x0000000000f89947 */ /* 0x000fec0003800000 */
[----:B------:R-:W1:Y:S01]  /*00f0*/  LDCU.64 UR4, c[0x0][0x388] ;  /* 0x00007100ff0477ac */ /* 0x000e620008000a00 */
[----:B------:R-:W-:-:S04]  /*0100*/  LOP3.LUT R0, R4, 0x7ffffff0, RZ, 0xc0, !PT ;  /* 0x7ffffff004007812 */ /* 0x000fc800078ec0ff */
[----:B------:R-:W-:Y:S01]  /*0110*/  IADD3 R5, PT, PT, -R0, RZ, RZ ;  /* 0x000000ff00057210 */ /* 0x000fe20007ffe1ff */
[----:B-1----:R-:W-:-:S04]  /*0120*/  UIADD3 UR4, UP0, UPT, UR4, 0x20, URZ ;  /* 0x0000002004047890 */ /* 0x002fc8000ff1e0ff */
[----:B------:R-:W-:Y:S02]  /*0130*/  UIADD3.X UR5, UPT, UPT, URZ, UR5, URZ, UP0, !UPT ;  /* 0x00000005ff057290 */ /* 0x000fe400087fe4ff */
[----:B------:R-:W-:-:S04]  /*0140*/  MOV R6, UR4 ;  /* 0x0000000400067c02 */ /* 0x000fc80008000f00 */
[----:B------:R-:W-:-:S07]  /*0150*/  MOV R7, UR5 ;  /* 0x0000000500077c02 */ /* 0x000fce0008000f00 */
.L_x_10:
        /* <DEDUP_REMOVED lines=55> */
.L_x_9:
[----:B0-----:R-:W-:Y:S05]  /*04d0*/  @!P0 EXIT ;  /* 0x000000000000894d */ /* 0x001fea0003800000 */
[----:B------:R-:W-:Y:S02]  /*04e0*/  ISETP.GE.U32.AND P0, PT, R22, 0x8, PT ;  /* 0x000000081600780c */ /* 0x000fe40003f06070 */
[----:B------:R-:W-:-:S04]  /*04f0*/  LOP3.LUT R14, R4, 0x7, RZ, 0xc0, !PT ;  /* 0x00000007040e7812 */ /* 0x000fc800078ec0ff */
[----:B------:R-:W-:-:S07]  /*0500*/  ISETP.NE.AND P1, PT, R14, RZ, PT ;  /* 0x000000ff0e00720c */ /* 0x000fce0003f25270 */
[----:B------:R-:W-:Y:S06]  /*0510*/  @!P0 BRA `(.L_x_11) ;  /* 0x00000000006c8947 */ /* 0x000fec0003800000 */
[----:B-1----:R-:W0:Y:S02]  /*0520*/  LDC.64 R2, c[0x0][0x388] ;  /* 0x0000e200ff027b82 */ /* 0x002e240000000a00 */
        /* <DEDUP_REMOVED lines=9> */
[----:B------:R-:W-:Y:S01]  /*05c0*/  IADD3 R0, PT, PT, R0, 0x8, RZ ;  /* 0x0000000800007810 */ /* 0x000fe20007ffe0ff */
        /* <DEDUP_REMOVED lines=16> */
.L_x_11:
[----:B------:R-:W-:Y:S05]  /*06d0*/  @!P1 EXIT ;  /* 0x000000000000994d */ /* 0x000fea0003800000 */
[----:B------:R-:W-:Y:S02]  /*06e0*/  ISETP.GE.U32.AND P0, PT, R14, 0x4, PT ;  /* 0x000000040e00780c */ /* 0x000fe40003f06070 */
[----:B------:R-:W-:-:S04]  /*06f0*/  LOP3.LUT R4, R4, 0x3, RZ, 0xc0, !PT ;  /* 0x0000000304047812 */ /* 0x000fc800078ec0ff */
[----:B------:R-:W-:-:S07]  /*0700*/  ISETP.NE.AND P1, PT, R4, RZ, PT ;  /* 0x000000ff0400720c */ /* 0x000fce0003f25270 */
[----:B------:R-:W-:Y:S06]  /*0710*/  @!P0 BRA `(.L_x_12) ;  /* 0x00000000003c8947 */ /* 0x000fec0003800000 */
[----:B01----:R-:W0:Y:S02]  /*0720*/  LDC.64 R2, c[0x0][0x388] ;  /* 0x0000e200ff027b82 */ /* 0x003e240000000a00 */
[----:B0-----:R-:W-:-:S05]  /*0730*/  IMAD.WIDE.U32 R2, R0, 0x4, R2 ;  /* 0x0000000400027825 */ /* 0x001fca00078e0002 */
[----:B------:R-:W2:Y:S04]  /*0740*/  LDG.E R5, desc[UR6][R2.64] ;  /* 0x0000000602057981 */ /* 0x000ea8000c1e1900 */
[----:B------:R-:W3:Y:S04]  /*0750*/  LDG.E R6, desc[UR6][R2.64+0x4] ;  /* 0x0000040602067981 */ /* 0x000ee8000c1e1900 */
[----:B------:R-:W4:Y:S04]  /*0760*/  LDG.E R7, desc[UR6][R2.64+0x8] ;  /* 0x0000080602077981 */ /* 0x000f28000c1e1900 */
        /* <DEDUP_REMOVED lines=8> */
[----:B------:R2:W-:Y:S04]  /*07f0*/  STG.E desc[UR6][R2.64+0x8], R7 ;  /* 0x0000080702007986 */ /* 0x0005e8000c101906 */
[----:B------:R2:W-:Y:S02]  /*0800*/  STG.E desc[UR6][R2.64+0xc], R11 ;  /* 0x00000c0b02007986 */ /* 0x0005e4000c101906 */
.L_x_12:
[----:B------:R-:W-:Y:S05]  /*0810*/  @!P1 EXIT ;  /* 0x000000000000994d */ /* 0x000fea0003800000 */
[----:B012---:R-:W0:Y:S01]  /*0820*/  LDC.64 R2, c[0x0][0x388] ;  /* 0x0000e200ff027b82 */ /* 0x007e220000000a00 */
[----:B------:R-:W-:Y:S01]  /*0830*/  IADD3 R4, PT, PT, -R4, RZ, RZ ;  /* 0x000000ff04047210 */ /* 0x000fe20007ffe1ff */
[----:B0-----:R-:W-:-:S03]  /*0840*/  IMAD.WIDE.U32 R2, R0, 0x4, R2 ;  /* 0x0000000400027825 */ /* 0x001fc600078e0002 */
[----:B------:R-:W-:Y:S02]  /*0850*/  MOV R0, R2 ;  /* 0x0000000200007202 */ /* 0x000fe40000000f00 */
[----:B------:R-:W-:-:S07]  /*0860*/  MOV R5, R3 ;  /* 0x0000000300057202 */ /* 0x000fce0000000f00 */
.L_x_13:
[----:B0-----:R-:W-:Y:S02]  /*0870*/  MOV R2, R0 ;  /* 0x0000000000027202 */ /* 0x001fe40000000f00 */
[----:B------:R-:W-:-:S05]  /*0880*/  MOV R3, R5 ;  /* 0x0000000500037202 */ /* 0x000fca0000000f00 */
[----:B------:R-:W2:Y:S01]  /*0890*/  LDG.E R0, desc[UR6][R2.64] ;  /* 0x0000000602007981 */ /* 0x000ea2000c1e1900 */
[----:B------:R-:W-:-:S04]  /*08a0*/  IADD3 R4, PT, PT, R4, 0x1, RZ ;  /* 0x0000000104047810 */ /* 0x000fc80007ffe0ff */
[----:B------:R-:W-:Y:S01]  /*08b0*/  ISETP.NE.AND P0, PT, R4, RZ, PT ;  /* 0x000000ff0400720c */ /* 0x000fe20003f05270 */
[----:B--2---:R-:W-:Y:S01]  /*08c0*/  FADD R7, -R0, -RZ ;  /* 0x800000ff00077221 */ /* 0x004fe20000000100 */
[----:B------:R-:W-:-:S04]  /*08d0*/  IADD3 R0, P1, PT, R2, 0x4, RZ ;  /* 0x0000000402007810 */ /* 0x000fc80007f3e0ff */
[----:B------:R0:W-:Y:S01]  /*08e0*/  STG.E desc[UR6][R2.64], R7 ;  /* 0x0000000702007986 */ /* 0x0001e2000c101906 */
[----:B------:R-:W-:-:S06]  /*08f0*/  IADD3.X R5, PT, PT, RZ, R3, RZ, P1, !PT ;  /* 0x00000003ff057210 */ /* 0x000fcc0000ffe4ff */
[----:B------:R-:W-:Y:S05]  /*0900*/  @P0 BRA `(.L_x_13) ;  /* 0xfffffffc00d80947 */ /* 0x000fea000383ffff */
[----:B------:R-:W-:Y:S05]  /*0910*/  EXIT ;  /* 0x000000000000794d */ /* 0x000fea0003800000 */
.L_x_14:
        /* <DEDUP_REMOVED lines=14> */
.L_x_18:


//--------------------- .nv.shared.reserved.0     --------------------------
	.section	.nv.shared.reserved.0,"aw",@nobits
	.weak		__nv_reservedSMEM_offset_0_alias
	.size		__nv_reservedSMEM_offset_0_alias, 0, 64
	.other		__nv_reservedSMEM_offset_0_alias,@"STO_CUDA_RESERVED_SHARED STV_DEFAULT"
__nv_reservedSMEM_offset_0_alias:
	.zero		0
	.zero		64


//--------------------- .nv.constant0._Z12dev_kernel_DILi1000EEvPf --------------------------
	.section	.nv.constant0._Z12dev_kernel_DILi1000EEvPf,"a",@progbits
	.sectionflags	@""
	.align	4
.nv.constant0._Z12dev_kernel_DILi1000EEvPf:
	.zero		904


//--------------------- .nv.constant0._Z12dev_kernel_CILi1000EEvPf --------------------------
	.section	.nv.constant0._Z12dev_kernel_CILi1000EEvPf,"a",@progbits
	.sectionflags	@""
	.align	4
.nv.constant0._Z12dev_kernel_CILi1000EEvPf:
	.zero		904


//--------------------- .nv.constant0._Z12dev_kernel_BiPf --------------------------
	.section	.nv.constant0._Z12dev_kernel_BiPf,"a",@progbits
	.sectionflags	@""
	.align	4
.nv.constant0._Z12dev_kernel_BiPf:
	.zero		912


//--------------------- .nv.constant0._Z12dev_kernel_AiPf --------------------------
	.section	.nv.constant0._Z12dev_kernel_AiPf,"a",@progbits
	.sectionflags	@""
	.align	4
.nv.constant0._Z12dev_kernel_AiPf:
	.zero		912


//--------------------- SYMBOLS --------------------------

	.type		.nv.reservedSmem.offset0,@object
	.size		.nv.reservedSmem.offset0,0x4
